//
// Generated by NVIDIA NVVM Compiler
//
// Compiler Build ID: CL-36424714
// Cuda compilation tools, release 13.0, V13.0.88
// Based on NVVM 20.0.0
//

.version 9.0
.target sm_100
.address_size 64

	// .globl	_Z10cudaConv2DPfS_S_iiiiii

.visible .entry _Z10cudaConv2DPfS_S_iiiiii(
	.param .u64 .ptr .align 1 _Z10cudaConv2DPfS_S_iiiiii_param_0,
	.param .u64 .ptr .align 1 _Z10cudaConv2DPfS_S_iiiiii_param_1,
	.param .u64 .ptr .align 1 _Z10cudaConv2DPfS_S_iiiiii_param_2,
	.param .u32 _Z10cudaConv2DPfS_S_iiiiii_param_3,
	.param .u32 _Z10cudaConv2DPfS_S_iiiiii_param_4,
	.param .u32 _Z10cudaConv2DPfS_S_iiiiii_param_5,
	.param .u32 _Z10cudaConv2DPfS_S_iiiiii_param_6,
	.param .u32 _Z10cudaConv2DPfS_S_iiiiii_param_7,
	.param .u32 _Z10cudaConv2DPfS_S_iiiiii_param_8
)
{
	.reg .pred 	%p<15>;
	.reg .b32 	%r<181>;
	.reg .b32 	%f<75>;
	.reg .b64 	%rd<70>;

	ld.param.u64 	%rd4, [_Z10cudaConv2DPfS_S_iiiiii_param_0];
	ld.param.u64 	%rd5, [_Z10cudaConv2DPfS_S_iiiiii_param_1];
	ld.param.u32 	%r91, [_Z10cudaConv2DPfS_S_iiiiii_param_3];
	ld.param.u32 	%r92, [_Z10cudaConv2DPfS_S_iiiiii_param_4];
	ld.param.u32 	%r93, [_Z10cudaConv2DPfS_S_iiiiii_param_5];
	ld.param.u32 	%r94, [_Z10cudaConv2DPfS_S_iiiiii_param_6];
	ld.param.u32 	%r95, [_Z10cudaConv2DPfS_S_iiiiii_param_7];
	ld.param.u32 	%r96, [_Z10cudaConv2DPfS_S_iiiiii_param_8];
	cvta.to.global.u64 	%rd1, %rd5;
	cvta.to.global.u64 	%rd2, %rd4;
	mov.u32 	%r97, %ctaid.x;
	mov.u32 	%r98, %ntid.x;
	mov.u32 	%r99, %tid.x;
	mad.lo.s32 	%r1, %r97, %r98, %r99;
	mov.u32 	%r100, %ctaid.y;
	mov.u32 	%r101, %ntid.y;
	mul.lo.s32 	%r2, %r100, %r101;
	mov.u32 	%r3, %tid.y;
	add.s32 	%r4, %r2, %r3;
	setp.ge.s32 	%p1, %r4, %r95;
	setp.ge.s32 	%p2, %r1, %r96;
	or.pred  	%p3, %p1, %p2;
	mov.f32 	%f73, 0f00000000;
	@%p3 bra 	$L__BB0_19;
	setp.lt.s32 	%p4, %r93, 1;
	@%p4 bra 	$L__BB0_18;
	setp.lt.s32 	%p5, %r94, 1;
	mul.lo.s32 	%r5, %r94, %r91;
	@%p5 bra 	$L__BB0_18;
	add.s32 	%r6, %r94, -1;
	and.b32  	%r7, %r94, 7;
	and.b32  	%r8, %r94, 3;
	and.b32  	%r9, %r94, 2147483640;
	and.b32  	%r10, %r94, 1;
	neg.s32 	%r11, %r9;
	shl.b32 	%r12, %r94, 3;
	mul.lo.s32 	%r103, %r94, %r92;
	mul.lo.s32 	%r104, %r103, %r91;
	shl.b32 	%r13, %r104, 3;
	shl.b32 	%r105, %r5, 1;
	add.s32 	%r106, %r3, %r105;
	add.s32 	%r14, %r106, %r2;
	mad.lo.s32 	%r107, %r5, 3, %r3;
	add.s32 	%r15, %r107, %r2;
	shl.b32 	%r108, %r5, 2;
	add.s32 	%r109, %r3, %r108;
	add.s32 	%r16, %r109, %r2;
	mad.lo.s32 	%r110, %r5, 5, %r3;
	add.s32 	%r17, %r110, %r2;
	mad.lo.s32 	%r111, %r5, 6, %r3;
	add.s32 	%r18, %r111, %r2;
	mad.lo.s32 	%r112, %r5, 7, %r3;
	add.s32 	%r19, %r112, %r2;
	mov.f32 	%f73, 0f00000000;
	mov.b32 	%r159, 0;
$L__BB0_4:
	add.s32 	%r21, %r159, %r4;
	mul.lo.s32 	%r22, %r159, %r93;
	add.s32 	%r23, %r94, %r22;
	add.s32 	%r114, %r4, %r5;
	add.s32 	%r115, %r114, %r159;
	mad.lo.s32 	%r24, %r92, %r115, %r1;
	add.s32 	%r116, %r14, %r159;
	mad.lo.s32 	%r25, %r92, %r116, %r1;
	add.s32 	%r117, %r15, %r159;
	mad.lo.s32 	%r26, %r92, %r117, %r1;
	add.s32 	%r118, %r16, %r159;
	mad.lo.s32 	%r27, %r92, %r118, %r1;
	add.s32 	%r119, %r17, %r159;
	mad.lo.s32 	%r28, %r92, %r119, %r1;
	add.s32 	%r120, %r18, %r159;
	mad.lo.s32 	%r29, %r92, %r120, %r1;
	add.s32 	%r121, %r19, %r159;
	mad.lo.s32 	%r30, %r92, %r121, %r1;
	mad.lo.s32 	%r31, %r92, %r21, %r1;
	mov.b32 	%r160, 0;
$L__BB0_5:
	setp.lt.u32 	%p6, %r6, 7;
	add.s32 	%r33, %r160, %r1;
	add.s32 	%r34, %r160, %r22;
	mov.b32 	%r179, 0;
	@%p6 bra 	$L__BB0_8;
	add.s32 	%r176, %r23, %r160;
	shl.b32 	%r123, %r94, 1;
	add.s32 	%r124, %r123, %r22;
	add.s32 	%r175, %r124, %r160;
	mad.lo.s32 	%r125, %r94, 3, %r22;
	add.s32 	%r174, %r125, %r160;
	shl.b32 	%r126, %r94, 2;
	add.s32 	%r127, %r126, %r22;
	add.s32 	%r173, %r127, %r160;
	mad.lo.s32 	%r128, %r94, 5, %r22;
	add.s32 	%r172, %r128, %r160;
	mad.lo.s32 	%r129, %r94, 6, %r22;
	add.s32 	%r171, %r129, %r160;
	mad.lo.s32 	%r130, %r94, 7, %r22;
	add.s32 	%r170, %r130, %r160;
	add.s32 	%r168, %r24, %r160;
	add.s32 	%r167, %r25, %r160;
	add.s32 	%r166, %r26, %r160;
	add.s32 	%r165, %r27, %r160;
	add.s32 	%r164, %r28, %r160;
	add.s32 	%r163, %r29, %r160;
	add.s32 	%r162, %r30, %r160;
	add.s32 	%r161, %r31, %r160;
	mov.u32 	%r169, %r34;
	mov.u32 	%r177, %r11;
$L__BB0_7:
	.pragma "nounroll";
	mul.wide.s32 	%rd6, %r161, 4;
	add.s64 	%rd7, %rd2, %rd6;
	ld.global.f32 	%f20, [%rd7];
	mul.wide.u32 	%rd8, %r169, 4;
	add.s64 	%rd9, %rd1, %rd8;
	ld.global.f32 	%f21, [%rd9];
	fma.rn.f32 	%f22, %f20, %f21, %f73;
	mul.wide.s32 	%rd10, %r168, 4;
	add.s64 	%rd11, %rd2, %rd10;
	ld.global.f32 	%f23, [%rd11];
	mul.wide.u32 	%rd12, %r176, 4;
	add.s64 	%rd13, %rd1, %rd12;
	ld.global.f32 	%f24, [%rd13];
	fma.rn.f32 	%f25, %f23, %f24, %f22;
	mul.wide.s32 	%rd14, %r167, 4;
	add.s64 	%rd15, %rd2, %rd14;
	ld.global.f32 	%f26, [%rd15];
	mul.wide.u32 	%rd16, %r175, 4;
	add.s64 	%rd17, %rd1, %rd16;
	ld.global.f32 	%f27, [%rd17];
	fma.rn.f32 	%f28, %f26, %f27, %f25;
	mul.wide.s32 	%rd18, %r166, 4;
	add.s64 	%rd19, %rd2, %rd18;
	ld.global.f32 	%f29, [%rd19];
	mul.wide.u32 	%rd20, %r174, 4;
	add.s64 	%rd21, %rd1, %rd20;
	ld.global.f32 	%f30, [%rd21];
	fma.rn.f32 	%f31, %f29, %f30, %f28;
	mul.wide.s32 	%rd22, %r165, 4;
	add.s64 	%rd23, %rd2, %rd22;
	ld.global.f32 	%f32, [%rd23];
	mul.wide.u32 	%rd24, %r173, 4;
	add.s64 	%rd25, %rd1, %rd24;
	ld.global.f32 	%f33, [%rd25];
	fma.rn.f32 	%f34, %f32, %f33, %f31;
	mul.wide.s32 	%rd26, %r164, 4;
	add.s64 	%rd27, %rd2, %rd26;
	ld.global.f32 	%f35, [%rd27];
	mul.wide.u32 	%rd28, %r172, 4;
	add.s64 	%rd29, %rd1, %rd28;
	ld.global.f32 	%f36, [%rd29];
	fma.rn.f32 	%f37, %f35, %f36, %f34;
	mul.wide.s32 	%rd30, %r163, 4;
	add.s64 	%rd31, %rd2, %rd30;
	ld.global.f32 	%f38, [%rd31];
	mul.wide.u32 	%rd32, %r171, 4;
	add.s64 	%rd33, %rd1, %rd32;
	ld.global.f32 	%f39, [%rd33];
	fma.rn.f32 	%f40, %f38, %f39, %f37;
	mul.wide.s32 	%rd34, %r162, 4;
	add.s64 	%rd35, %rd2, %rd34;
	ld.global.f32 	%f41, [%rd35];
	mul.wide.u32 	%rd36, %r170, 4;
	add.s64 	%rd37, %rd1, %rd36;
	ld.global.f32 	%f42, [%rd37];
	fma.rn.f32 	%f73, %f41, %f42, %f40;
	add.s32 	%r177, %r177, 8;
	add.s32 	%r176, %r176, %r12;
	add.s32 	%r175, %r175, %r12;
	add.s32 	%r174, %r174, %r12;
	add.s32 	%r173, %r173, %r12;
	add.s32 	%r172, %r172, %r12;
	add.s32 	%r171, %r171, %r12;
	add.s32 	%r170, %r170, %r12;
	add.s32 	%r169, %r169, %r12;
	add.s32 	%r168, %r168, %r13;
	add.s32 	%r167, %r167, %r13;
	add.s32 	%r166, %r166, %r13;
	add.s32 	%r165, %r165, %r13;
	add.s32 	%r164, %r164, %r13;
	add.s32 	%r163, %r163, %r13;
	add.s32 	%r162, %r162, %r13;
	add.s32 	%r161, %r161, %r13;
	setp.ne.s32 	%p7, %r177, 0;
	mov.u32 	%r179, %r9;
	@%p7 bra 	$L__BB0_7;
$L__BB0_8:
	setp.eq.s32 	%p8, %r7, 0;
	@%p8 bra 	$L__BB0_16;
	add.s32 	%r131, %r7, -1;
	setp.lt.u32 	%p9, %r131, 3;
	@%p9 bra 	$L__BB0_11;
	mad.lo.s32 	%r132, %r5, %r179, %r21;
	mad.lo.s32 	%r133, %r132, %r92, %r33;
	mul.wide.s32 	%rd38, %r133, 4;
	add.s64 	%rd39, %rd2, %rd38;
	ld.global.f32 	%f44, [%rd39];
	mad.lo.s32 	%r134, %r179, %r94, %r34;
	mul.wide.u32 	%rd40, %r134, 4;
	add.s64 	%rd41, %rd1, %rd40;
	ld.global.f32 	%f45, [%rd41];
	fma.rn.f32 	%f46, %f44, %f45, %f73;
	add.s32 	%r135, %r132, %r5;
	mad.lo.s32 	%r136, %r135, %r92, %r33;
	mul.wide.s32 	%rd42, %r136, 4;
	add.s64 	%rd43, %rd2, %rd42;
	ld.global.f32 	%f47, [%rd43];
	add.s32 	%r137, %r134, %r94;
	mul.wide.u32 	%rd44, %r137, 4;
	add.s64 	%rd45, %rd1, %rd44;
	ld.global.f32 	%f48, [%rd45];
	fma.rn.f32 	%f49, %f47, %f48, %f46;
	add.s32 	%r138, %r135, %r5;
	mad.lo.s32 	%r139, %r138, %r92, %r33;
	mul.wide.s32 	%rd46, %r139, 4;
	add.s64 	%rd47, %rd2, %rd46;
	ld.global.f32 	%f50, [%rd47];
	add.s32 	%r140, %r137, %r94;
	mul.wide.u32 	%rd48, %r140, 4;
	add.s64 	%rd49, %rd1, %rd48;
	ld.global.f32 	%f51, [%rd49];
	fma.rn.f32 	%f52, %f50, %f51, %f49;
	add.s32 	%r141, %r138, %r5;
	mad.lo.s32 	%r142, %r141, %r92, %r33;
	mul.wide.s32 	%rd50, %r142, 4;
	add.s64 	%rd51, %rd2, %rd50;
	ld.global.f32 	%f53, [%rd51];
	add.s32 	%r143, %r140, %r94;
	mul.wide.u32 	%rd52, %r143, 4;
	add.s64 	%rd53, %rd1, %rd52;
	ld.global.f32 	%f54, [%rd53];
	fma.rn.f32 	%f73, %f53, %f54, %f52;
	add.s32 	%r179, %r179, 4;
$L__BB0_11:
	setp.eq.s32 	%p10, %r8, 0;
	@%p10 bra 	$L__BB0_16;
	setp.eq.s32 	%p11, %r8, 1;
	@%p11 bra 	$L__BB0_14;
	mad.lo.s32 	%r144, %r5, %r179, %r21;
	mad.lo.s32 	%r145, %r144, %r92, %r33;
	mul.wide.s32 	%rd54, %r145, 4;
	add.s64 	%rd55, %rd2, %rd54;
	ld.global.f32 	%f56, [%rd55];
	mad.lo.s32 	%r146, %r179, %r94, %r34;
	mul.wide.u32 	%rd56, %r146, 4;
	add.s64 	%rd57, %rd1, %rd56;
	ld.global.f32 	%f57, [%rd57];
	fma.rn.f32 	%f58, %f56, %f57, %f73;
	add.s32 	%r147, %r144, %r5;
	mad.lo.s32 	%r148, %r147, %r92, %r33;
	mul.wide.s32 	%rd58, %r148, 4;
	add.s64 	%rd59, %rd2, %rd58;
	ld.global.f32 	%f59, [%rd59];
	add.s32 	%r149, %r146, %r94;
	mul.wide.u32 	%rd60, %r149, 4;
	add.s64 	%rd61, %rd1, %rd60;
	ld.global.f32 	%f60, [%rd61];
	fma.rn.f32 	%f73, %f59, %f60, %f58;
	add.s32 	%r179, %r179, 2;
$L__BB0_14:
	setp.eq.s32 	%p12, %r10, 0;
	@%p12 bra 	$L__BB0_16;
	mad.lo.s32 	%r150, %r5, %r179, %r21;
	mad.lo.s32 	%r151, %r150, %r92, %r33;
	mul.wide.s32 	%rd62, %r151, 4;
	add.s64 	%rd63, %rd2, %rd62;
	ld.global.f32 	%f61, [%rd63];
	mad.lo.s32 	%r152, %r179, %r94, %r34;
	mul.wide.u32 	%rd64, %r152, 4;
	add.s64 	%rd65, %rd1, %rd64;
	ld.global.f32 	%f62, [%rd65];
	fma.rn.f32 	%f73, %f61, %f62, %f73;
$L__BB0_16:
	add.s32 	%r160, %r160, 1;
	setp.ne.s32 	%p13, %r160, %r93;
	@%p13 bra 	$L__BB0_5;
	add.s32 	%r159, %r159, 1;
	setp.ne.s32 	%p14, %r159, %r93;
	@%p14 bra 	$L__BB0_4;
$L__BB0_18:
	ld.param.u64 	%rd69, [_Z10cudaConv2DPfS_S_iiiiii_param_2];
	mov.u32 	%r153, %tid.z;
	mov.u32 	%r154, %ntid.z;
	mov.u32 	%r155, %ctaid.z;
	mad.lo.s32 	%r156, %r155, %r154, %r153;
	mad.lo.s32 	%r157, %r95, %r156, %r4;
	mad.lo.s32 	%r158, %r157, %r96, %r1;
	cvta.to.global.u64 	%rd66, %rd69;
	mul.wide.s32 	%rd67, %r158, 4;
	add.s64 	%rd68, %rd66, %rd67;
	st.global.f32 	[%rd68], %f73;
$L__BB0_19:
	ret;

}
	// .globl	_Z12cudaMeanPoolPfS_iiiiii
.visible .entry _Z12cudaMeanPoolPfS_iiiiii(
	.param .u64 .ptr .align 1 _Z12cudaMeanPoolPfS_iiiiii_param_0,
	.param .u64 .ptr .align 1 _Z12cudaMeanPoolPfS_iiiiii_param_1,
	.param .u32 _Z12cudaMeanPoolPfS_iiiiii_param_2,
	.param .u32 _Z12cudaMeanPoolPfS_iiiiii_param_3,
	.param .u32 _Z12cudaMeanPoolPfS_iiiiii_param_4,
	.param .u32 _Z12cudaMeanPoolPfS_iiiiii_param_5,
	.param .u32 _Z12cudaMeanPoolPfS_iiiiii_param_6,
	.param .u32 _Z12cudaMeanPoolPfS_iiiiii_param_7
)
{
	.reg .pred 	%p<22>;
	.reg .b32 	%r<106>;
	.reg .b32 	%f<117>;
	.reg .b64 	%rd<46>;

	ld.param.u64 	%rd5, [_Z12cudaMeanPoolPfS_iiiiii_param_0];
	ld.param.u64 	%rd6, [_Z12cudaMeanPoolPfS_iiiiii_param_1];
	ld.param.u32 	%r35, [_Z12cudaMeanPoolPfS_iiiiii_param_3];
	ld.param.u32 	%r36, [_Z12cudaMeanPoolPfS_iiiiii_param_4];
	ld.param.u32 	%r37, [_Z12cudaMeanPoolPfS_iiiiii_param_5];
	ld.param.u32 	%r38, [_Z12cudaMeanPoolPfS_iiiiii_param_6];
	ld.param.u32 	%r39, [_Z12cudaMeanPoolPfS_iiiiii_param_7];
	cvta.to.global.u64 	%rd1, %rd5;
	cvta.to.global.u64 	%rd2, %rd6;
	mov.u32 	%r1, %ctaid.x;
	mov.u32 	%r2, %tid.x;
	setp.lt.s32 	%p1, %r36, 1;
	@%p1 bra 	$L__BB1_30;
	mul.lo.s32 	%r40, %r37, %r37;
	setp.lt.s32 	%p2, %r37, 1;
	cvt.rn.f32.u32 	%f1, %r40;
	@%p2 bra 	$L__BB1_19;
	and.b32  	%r3, %r37, 15;
	and.b32  	%r4, %r37, 7;
	and.b32  	%r5, %r37, 2147483632;
	and.b32  	%r6, %r37, 3;
	neg.s32 	%r7, %r5;
	add.s64 	%rd3, %rd1, 32;
	mov.u32 	%r79, %ntid.x;
	mad.lo.s32 	%r8, %r1, %r79, %r2;
	mov.b32 	%r95, 0;
$L__BB1_3:
	ld.param.u32 	%r94, [_Z12cudaMeanPoolPfS_iiiiii_param_2];
	mov.u32 	%r81, %ctaid.y;
	mov.u32 	%r82, %ntid.y;
	mov.u32 	%r83, %tid.y;
	mad.lo.s32 	%r84, %r81, %r82, %r83;
	mad.lo.s32 	%r10, %r95, %r94, %r84;
	mov.f32 	%f116, 0f00000000;
	mov.b32 	%r96, 0;
$L__BB1_4:
	setp.lt.u32 	%p11, %r37, 16;
	add.s32 	%r86, %r10, %r96;
	mad.lo.s32 	%r12, %r86, %r35, %r8;
	mov.b32 	%r100, 0;
	@%p11 bra 	$L__BB1_7;
	mov.u32 	%r97, %r12;
	mov.u32 	%r98, %r7;
$L__BB1_6:
	.pragma "nounroll";
	mul.wide.s32 	%rd37, %r97, 4;
	add.s64 	%rd38, %rd3, %rd37;
	ld.global.f32 	%f19, [%rd38+-32];
	div.rn.f32 	%f20, %f19, %f1;
	add.f32 	%f21, %f116, %f20;
	ld.global.f32 	%f22, [%rd38+-28];
	div.rn.f32 	%f23, %f22, %f1;
	add.f32 	%f24, %f21, %f23;
	ld.global.f32 	%f25, [%rd38+-24];
	div.rn.f32 	%f26, %f25, %f1;
	add.f32 	%f27, %f24, %f26;
	ld.global.f32 	%f28, [%rd38+-20];
	div.rn.f32 	%f29, %f28, %f1;
	add.f32 	%f30, %f27, %f29;
	ld.global.f32 	%f31, [%rd38+-16];
	div.rn.f32 	%f32, %f31, %f1;
	add.f32 	%f33, %f30, %f32;
	ld.global.f32 	%f34, [%rd38+-12];
	div.rn.f32 	%f35, %f34, %f1;
	add.f32 	%f36, %f33, %f35;
	ld.global.f32 	%f37, [%rd38+-8];
	div.rn.f32 	%f38, %f37, %f1;
	add.f32 	%f39, %f36, %f38;
	ld.global.f32 	%f40, [%rd38+-4];
	div.rn.f32 	%f41, %f40, %f1;
	add.f32 	%f42, %f39, %f41;
	ld.global.f32 	%f43, [%rd38];
	div.rn.f32 	%f44, %f43, %f1;
	add.f32 	%f45, %f42, %f44;
	ld.global.f32 	%f46, [%rd38+4];
	div.rn.f32 	%f47, %f46, %f1;
	add.f32 	%f48, %f45, %f47;
	ld.global.f32 	%f49, [%rd38+8];
	div.rn.f32 	%f50, %f49, %f1;
	add.f32 	%f51, %f48, %f50;
	ld.global.f32 	%f52, [%rd38+12];
	div.rn.f32 	%f53, %f52, %f1;
	add.f32 	%f54, %f51, %f53;
	ld.global.f32 	%f55, [%rd38+16];
	div.rn.f32 	%f56, %f55, %f1;
	add.f32 	%f57, %f54, %f56;
	ld.global.f32 	%f58, [%rd38+20];
	div.rn.f32 	%f59, %f58, %f1;
	add.f32 	%f60, %f57, %f59;
	ld.global.f32 	%f61, [%rd38+24];
	div.rn.f32 	%f62, %f61, %f1;
	add.f32 	%f63, %f60, %f62;
	ld.global.f32 	%f64, [%rd38+28];
	div.rn.f32 	%f65, %f64, %f1;
	add.f32 	%f116, %f63, %f65;
	add.s32 	%r98, %r98, 16;
	add.s32 	%r97, %r97, 16;
	setp.ne.s32 	%p12, %r98, 0;
	mov.u32 	%r100, %r5;
	@%p12 bra 	$L__BB1_6;
$L__BB1_7:
	setp.eq.s32 	%p13, %r3, 0;
	@%p13 bra 	$L__BB1_17;
	add.s32 	%r87, %r3, -1;
	setp.lt.u32 	%p14, %r87, 7;
	@%p14 bra 	$L__BB1_10;
	add.s32 	%r88, %r12, %r100;
	mul.wide.s32 	%rd39, %r88, 4;
	add.s64 	%rd40, %rd1, %rd39;
	ld.global.f32 	%f67, [%rd40];
	div.rn.f32 	%f68, %f67, %f1;
	add.f32 	%f69, %f116, %f68;
	ld.global.f32 	%f70, [%rd40+4];
	div.rn.f32 	%f71, %f70, %f1;
	add.f32 	%f72, %f69, %f71;
	ld.global.f32 	%f73, [%rd40+8];
	div.rn.f32 	%f74, %f73, %f1;
	add.f32 	%f75, %f72, %f74;
	ld.global.f32 	%f76, [%rd40+12];
	div.rn.f32 	%f77, %f76, %f1;
	add.f32 	%f78, %f75, %f77;
	ld.global.f32 	%f79, [%rd40+16];
	div.rn.f32 	%f80, %f79, %f1;
	add.f32 	%f81, %f78, %f80;
	ld.global.f32 	%f82, [%rd40+20];
	div.rn.f32 	%f83, %f82, %f1;
	add.f32 	%f84, %f81, %f83;
	ld.global.f32 	%f85, [%rd40+24];
	div.rn.f32 	%f86, %f85, %f1;
	add.f32 	%f87, %f84, %f86;
	ld.global.f32 	%f88, [%rd40+28];
	div.rn.f32 	%f89, %f88, %f1;
	add.f32 	%f116, %f87, %f89;
	add.s32 	%r100, %r100, 8;
$L__BB1_10:
	setp.eq.s32 	%p15, %r4, 0;
	@%p15 bra 	$L__BB1_17;
	add.s32 	%r89, %r4, -1;
	setp.lt.u32 	%p16, %r89, 3;
	@%p16 bra 	$L__BB1_13;
	add.s32 	%r90, %r12, %r100;
	mul.wide.s32 	%rd41, %r90, 4;
	add.s64 	%rd42, %rd1, %rd41;
	ld.global.f32 	%f91, [%rd42];
	div.rn.f32 	%f92, %f91, %f1;
	add.f32 	%f93, %f116, %f92;
	ld.global.f32 	%f94, [%rd42+4];
	div.rn.f32 	%f95, %f94, %f1;
	add.f32 	%f96, %f93, %f95;
	ld.global.f32 	%f97, [%rd42+8];
	div.rn.f32 	%f98, %f97, %f1;
	add.f32 	%f99, %f96, %f98;
	ld.global.f32 	%f100, [%rd42+12];
	div.rn.f32 	%f101, %f100, %f1;
	add.f32 	%f116, %f99, %f101;
	add.s32 	%r100, %r100, 4;
$L__BB1_13:
	setp.eq.s32 	%p17, %r6, 0;
	@%p17 bra 	$L__BB1_17;
	setp.eq.s32 	%p18, %r6, 1;
	add.s32 	%r91, %r12, %r100;
	mul.wide.s32 	%rd43, %r91, 4;
	add.s64 	%rd4, %rd1, %rd43;
	ld.global.f32 	%f102, [%rd4];
	div.rn.f32 	%f103, %f102, %f1;
	add.f32 	%f116, %f116, %f103;
	@%p18 bra 	$L__BB1_17;
	setp.eq.s32 	%p19, %r6, 2;
	ld.global.f32 	%f104, [%rd4+4];
	div.rn.f32 	%f105, %f104, %f1;
	add.f32 	%f116, %f116, %f105;
	@%p19 bra 	$L__BB1_17;
	ld.global.f32 	%f106, [%rd4+8];
	div.rn.f32 	%f107, %f106, %f1;
	add.f32 	%f116, %f116, %f107;
$L__BB1_17:
	add.s32 	%r96, %r96, 1;
	setp.ne.s32 	%p20, %r96, %r37;
	@%p20 bra 	$L__BB1_4;
	mad.lo.s32 	%r92, %r95, %r38, %r1;
	mad.lo.s32 	%r93, %r92, %r39, %r2;
	mul.wide.u32 	%rd44, %r93, 4;
	add.s64 	%rd45, %rd2, %rd44;
	st.global.f32 	[%rd45], %f116;
	add.s32 	%r95, %r95, 1;
	setp.eq.s32 	%p21, %r95, %r36;
	@%p21 bra 	$L__BB1_30;
	bra.uni 	$L__BB1_3;
$L__BB1_19:
	and.b32  	%r24, %r36, 7;
	setp.lt.u32 	%p3, %r36, 8;
	mov.b32 	%r104, 0;
	@%p3 bra 	$L__BB1_22;
	and.b32  	%r104, %r36, 2147483640;
	mov.b32 	%r102, 0;
$L__BB1_21:
	.pragma "nounroll";
	mad.lo.s32 	%r43, %r102, %r38, %r1;
	mad.lo.s32 	%r44, %r43, %r39, %r2;
	mul.wide.u32 	%rd7, %r44, 4;
	add.s64 	%rd8, %rd2, %rd7;
	mov.b32 	%r45, 0;
	st.global.u32 	[%rd8], %r45;
	add.s32 	%r46, %r43, %r38;
	mad.lo.s32 	%r47, %r46, %r39, %r2;
	mul.wide.u32 	%rd9, %r47, 4;
	add.s64 	%rd10, %rd2, %rd9;
	st.global.u32 	[%rd10], %r45;
	add.s32 	%r48, %r46, %r38;
	mad.lo.s32 	%r49, %r48, %r39, %r2;
	mul.wide.u32 	%rd11, %r49, 4;
	add.s64 	%rd12, %rd2, %rd11;
	st.global.u32 	[%rd12], %r45;
	add.s32 	%r50, %r48, %r38;
	mad.lo.s32 	%r51, %r50, %r39, %r2;
	mul.wide.u32 	%rd13, %r51, 4;
	add.s64 	%rd14, %rd2, %rd13;
	st.global.u32 	[%rd14], %r45;
	add.s32 	%r52, %r50, %r38;
	mad.lo.s32 	%r53, %r52, %r39, %r2;
	mul.wide.u32 	%rd15, %r53, 4;
	add.s64 	%rd16, %rd2, %rd15;
	st.global.u32 	[%rd16], %r45;
	add.s32 	%r54, %r52, %r38;
	mad.lo.s32 	%r55, %r54, %r39, %r2;
	mul.wide.u32 	%rd17, %r55, 4;
	add.s64 	%rd18, %rd2, %rd17;
	st.global.u32 	[%rd18], %r45;
	add.s32 	%r56, %r54, %r38;
	mad.lo.s32 	%r57, %r56, %r39, %r2;
	mul.wide.u32 	%rd19, %r57, 4;
	add.s64 	%rd20, %rd2, %rd19;
	st.global.u32 	[%rd20], %r45;
	add.s32 	%r58, %r56, %r38;
	mad.lo.s32 	%r59, %r58, %r39, %r2;
	mul.wide.u32 	%rd21, %r59, 4;
	add.s64 	%rd22, %rd2, %rd21;
	st.global.u32 	[%rd22], %r45;
	add.s32 	%r102, %r102, 8;
	setp.ne.s32 	%p4, %r102, %r104;
	@%p4 bra 	$L__BB1_21;
$L__BB1_22:
	setp.eq.s32 	%p5, %r24, 0;
	@%p5 bra 	$L__BB1_30;
	and.b32  	%r29, %r36, 3;
	setp.lt.u32 	%p6, %r24, 4;
	@%p6 bra 	$L__BB1_25;
	mad.lo.s32 	%r60, %r104, %r38, %r1;
	mad.lo.s32 	%r61, %r60, %r39, %r2;
	mul.wide.u32 	%rd23, %r61, 4;
	add.s64 	%rd24, %rd2, %rd23;
	mov.b32 	%r62, 0;
	st.global.u32 	[%rd24], %r62;
	add.s32 	%r63, %r60, %r38;
	mad.lo.s32 	%r64, %r63, %r39, %r2;
	mul.wide.u32 	%rd25, %r64, 4;
	add.s64 	%rd26, %rd2, %rd25;
	st.global.u32 	[%rd26], %r62;
	add.s32 	%r65, %r63, %r38;
	mad.lo.s32 	%r66, %r65, %r39, %r2;
	mul.wide.u32 	%rd27, %r66, 4;
	add.s64 	%rd28, %rd2, %rd27;
	st.global.u32 	[%rd28], %r62;
	add.s32 	%r67, %r65, %r38;
	mad.lo.s32 	%r68, %r67, %r39, %r2;
	mul.wide.u32 	%rd29, %r68, 4;
	add.s64 	%rd30, %rd2, %rd29;
	st.global.u32 	[%rd30], %r62;
	add.s32 	%r104, %r104, 4;
$L__BB1_25:
	setp.eq.s32 	%p7, %r29, 0;
	@%p7 bra 	$L__BB1_30;
	setp.eq.s32 	%p8, %r29, 1;
	@%p8 bra 	$L__BB1_28;
	mad.lo.s32 	%r69, %r104, %r38, %r1;
	mad.lo.s32 	%r70, %r69, %r39, %r2;
	mul.wide.u32 	%rd31, %r70, 4;
	add.s64 	%rd32, %rd2, %rd31;
	mov.b32 	%r71, 0;
	st.global.u32 	[%rd32], %r71;
	add.s32 	%r72, %r69, %r38;
	mad.lo.s32 	%r73, %r72, %r39, %r2;
	mul.wide.u32 	%rd33, %r73, 4;
	add.s64 	%rd34, %rd2, %rd33;
	st.global.u32 	[%rd34], %r71;
	add.s32 	%r104, %r104, 2;
$L__BB1_28:
	and.b32  	%r74, %r36, 1;
	setp.eq.b32 	%p9, %r74, 1;
	not.pred 	%p10, %p9;
	@%p10 bra 	$L__BB1_30;
	mad.lo.s32 	%r75, %r104, %r38, %r1;
	mad.lo.s32 	%r76, %r75, %r39, %r2;
	mul.wide.u32 	%rd35, %r76, 4;
	add.s64 	%rd36, %rd2, %rd35;
	mov.b32 	%r77, 0;
	st.global.u32 	[%rd36], %r77;
$L__BB1_30:
	ret;

}
	// .globl	_Z15activation_tanhPfiiiS_
.visible .entry _Z15activation_tanhPfiiiS_(
	.param .u64 .ptr .align 1 _Z15activation_tanhPfiiiS__param_0,
	.param .u32 _Z15activation_tanhPfiiiS__param_1,
	.param .u32 _Z15activation_tanhPfiiiS__param_2,
	.param .u32 _Z15activation_tanhPfiiiS__param_3,
	.param .u64 .ptr .align 1 _Z15activation_tanhPfiiiS__param_4
)
{
	.reg .pred 	%p<22>;
	.reg .b32 	%r<55>;
	.reg .b32 	%f<113>;
	.reg .b64 	%rd<26>;

	ld.param.u64 	%rd3, [_Z15activation_tanhPfiiiS__param_0];
	ld.param.u32 	%r26, [_Z15activation_tanhPfiiiS__param_1];
	ld.param.u32 	%r27, [_Z15activation_tanhPfiiiS__param_2];
	ld.param.u32 	%r28, [_Z15activation_tanhPfiiiS__param_3];
	ld.param.u64 	%rd4, [_Z15activation_tanhPfiiiS__param_4];
	cvta.to.global.u64 	%rd1, %rd4;
	cvta.to.global.u64 	%rd2, %rd3;
	mov.u32 	%r29, %ctaid.y;
	mov.u32 	%r30, %ntid.y;
	mul.lo.s32 	%r1, %r29, %r30;
	mov.u32 	%r2, %tid.y;
	add.s32 	%r3, %r1, %r2;
	setp.lt.s32 	%p1, %r28, 1;
	@%p1 bra 	$L__BB2_9;
	mov.u32 	%r32, %tid.x;
	mov.u32 	%r33, %ntid.x;
	mov.u32 	%r34, %ctaid.x;
	mad.lo.s32 	%r4, %r34, %r33, %r32;
	and.b32  	%r5, %r28, 3;
	setp.lt.u32 	%p2, %r28, 4;
	mov.b32 	%r54, 0;
	@%p2 bra 	$L__BB2_4;
	and.b32  	%r54, %r28, 2147483644;
	neg.s32 	%r52, %r54;
	add.s32 	%r35, %r2, %r26;
	add.s32 	%r36, %r35, %r1;
	mad.lo.s32 	%r51, %r27, %r36, %r4;
	mul.lo.s32 	%r37, %r27, %r26;
	shl.b32 	%r9, %r37, 2;
	shl.b32 	%r38, %r26, 1;
	add.s32 	%r39, %r3, %r38;
	mad.lo.s32 	%r50, %r27, %r39, %r4;
	mad.lo.s32 	%r40, %r26, 3, %r3;
	mad.lo.s32 	%r49, %r27, %r40, %r4;
	mad.lo.s32 	%r48, %r27, %r3, %r4;
$L__BB2_3:
	.pragma "nounroll";
	mul.wide.s32 	%rd5, %r48, 4;
	add.s64 	%rd6, %rd2, %rd5;
	ld.global.f32 	%f1, [%rd6];
	abs.f32 	%f2, %f1;
	mul.f32 	%f3, %f2, 0f4038AA3B;
	ex2.approx.ftz.f32 	%f4, %f3;
	add.f32 	%f5, %f4, 0f3F800000;
	rcp.approx.ftz.f32 	%f6, %f5;
	fma.rn.f32 	%f7, %f6, 0fC0000000, 0f3F800000;
	setp.ge.f32 	%p3, %f2, 0f41102CB4;
	selp.f32 	%f8, 0f3F800000, %f7, %p3;
	copysign.f32 	%f9, %f1, %f8;
	mul.f32 	%f10, %f1, %f1;
	fma.rn.f32 	%f11, %f10, 0f3C80F082, 0fBD563CAE;
	fma.rn.f32 	%f12, %f11, %f10, 0f3E085941;
	fma.rn.f32 	%f13, %f12, %f10, 0fBEAAA9ED;
	fma.rn.f32 	%f14, %f13, %f10, 0f00000000;
	fma.rn.f32 	%f15, %f14, %f1, %f1;
	setp.ge.f32 	%p4, %f2, 0f3F19999A;
	selp.f32 	%f16, %f9, %f15, %p4;
	add.s64 	%rd7, %rd1, %rd5;
	st.global.f32 	[%rd7], %f16;
	mul.wide.s32 	%rd8, %r51, 4;
	add.s64 	%rd9, %rd2, %rd8;
	ld.global.f32 	%f17, [%rd9];
	abs.f32 	%f18, %f17;
	mul.f32 	%f19, %f18, 0f4038AA3B;
	ex2.approx.ftz.f32 	%f20, %f19;
	add.f32 	%f21, %f20, 0f3F800000;
	rcp.approx.ftz.f32 	%f22, %f21;
	fma.rn.f32 	%f23, %f22, 0fC0000000, 0f3F800000;
	setp.ge.f32 	%p5, %f18, 0f41102CB4;
	selp.f32 	%f24, 0f3F800000, %f23, %p5;
	copysign.f32 	%f25, %f17, %f24;
	mul.f32 	%f26, %f17, %f17;
	fma.rn.f32 	%f27, %f26, 0f3C80F082, 0fBD563CAE;
	fma.rn.f32 	%f28, %f27, %f26, 0f3E085941;
	fma.rn.f32 	%f29, %f28, %f26, 0fBEAAA9ED;
	fma.rn.f32 	%f30, %f29, %f26, 0f00000000;
	fma.rn.f32 	%f31, %f30, %f17, %f17;
	setp.ge.f32 	%p6, %f18, 0f3F19999A;
	selp.f32 	%f32, %f25, %f31, %p6;
	add.s64 	%rd10, %rd1, %rd8;
	st.global.f32 	[%rd10], %f32;
	mul.wide.s32 	%rd11, %r50, 4;
	add.s64 	%rd12, %rd2, %rd11;
	ld.global.f32 	%f33, [%rd12];
	abs.f32 	%f34, %f33;
	mul.f32 	%f35, %f34, 0f4038AA3B;
	ex2.approx.ftz.f32 	%f36, %f35;
	add.f32 	%f37, %f36, 0f3F800000;
	rcp.approx.ftz.f32 	%f38, %f37;
	fma.rn.f32 	%f39, %f38, 0fC0000000, 0f3F800000;
	setp.ge.f32 	%p7, %f34, 0f41102CB4;
	selp.f32 	%f40, 0f3F800000, %f39, %p7;
	copysign.f32 	%f41, %f33, %f40;
	mul.f32 	%f42, %f33, %f33;
	fma.rn.f32 	%f43, %f42, 0f3C80F082, 0fBD563CAE;
	fma.rn.f32 	%f44, %f43, %f42, 0f3E085941;
	fma.rn.f32 	%f45, %f44, %f42, 0fBEAAA9ED;
	fma.rn.f32 	%f46, %f45, %f42, 0f00000000;
	fma.rn.f32 	%f47, %f46, %f33, %f33;
	setp.ge.f32 	%p8, %f34, 0f3F19999A;
	selp.f32 	%f48, %f41, %f47, %p8;
	add.s64 	%rd13, %rd1, %rd11;
	st.global.f32 	[%rd13], %f48;
	mul.wide.s32 	%rd14, %r49, 4;
	add.s64 	%rd15, %rd2, %rd14;
	ld.global.f32 	%f49, [%rd15];
	abs.f32 	%f50, %f49;
	mul.f32 	%f51, %f50, 0f4038AA3B;
	ex2.approx.ftz.f32 	%f52, %f51;
	add.f32 	%f53, %f52, 0f3F800000;
	rcp.approx.ftz.f32 	%f54, %f53;
	fma.rn.f32 	%f55, %f54, 0fC0000000, 0f3F800000;
	setp.ge.f32 	%p9, %f50, 0f41102CB4;
	selp.f32 	%f56, 0f3F800000, %f55, %p9;
	copysign.f32 	%f57, %f49, %f56;
	mul.f32 	%f58, %f49, %f49;
	fma.rn.f32 	%f59, %f58, 0f3C80F082, 0fBD563CAE;
	fma.rn.f32 	%f60, %f59, %f58, 0f3E085941;
	fma.rn.f32 	%f61, %f60, %f58, 0fBEAAA9ED;
	fma.rn.f32 	%f62, %f61, %f58, 0f00000000;
	fma.rn.f32 	%f63, %f62, %f49, %f49;
	setp.ge.f32 	%p10, %f50, 0f3F19999A;
	selp.f32 	%f64, %f57, %f63, %p10;
	add.s64 	%rd16, %rd1, %rd14;
	st.global.f32 	[%rd16], %f64;
	add.s32 	%r52, %r52, 4;
	add.s32 	%r51, %r51, %r9;
	add.s32 	%r50, %r50, %r9;
	add.s32 	%r49, %r49, %r9;
	add.s32 	%r48, %r48, %r9;
	setp.ne.s32 	%p11, %r52, 0;
	@%p11 bra 	$L__BB2_3;
$L__BB2_4:
	setp.eq.s32 	%p12, %r5, 0;
	@%p12 bra 	$L__BB2_9;
	setp.eq.s32 	%p13, %r5, 1;
	@%p13 bra 	$L__BB2_7;
	mad.lo.s32 	%r41, %r54, %r26, %r3;
	mad.lo.s32 	%r42, %r41, %r27, %r4;
	mul.wide.s32 	%rd17, %r42, 4;
	add.s64 	%rd18, %rd2, %rd17;
	ld.global.f32 	%f65, [%rd18];
	abs.f32 	%f66, %f65;
	mul.f32 	%f67, %f66, 0f4038AA3B;
	ex2.approx.ftz.f32 	%f68, %f67;
	add.f32 	%f69, %f68, 0f3F800000;
	rcp.approx.ftz.f32 	%f70, %f69;
	fma.rn.f32 	%f71, %f70, 0fC0000000, 0f3F800000;
	setp.ge.f32 	%p14, %f66, 0f41102CB4;
	selp.f32 	%f72, 0f3F800000, %f71, %p14;
	copysign.f32 	%f73, %f65, %f72;
	mul.f32 	%f74, %f65, %f65;
	fma.rn.f32 	%f75, %f74, 0f3C80F082, 0fBD563CAE;
	fma.rn.f32 	%f76, %f75, %f74, 0f3E085941;
	fma.rn.f32 	%f77, %f76, %f74, 0fBEAAA9ED;
	fma.rn.f32 	%f78, %f77, %f74, 0f00000000;
	fma.rn.f32 	%f79, %f78, %f65, %f65;
	setp.ge.f32 	%p15, %f66, 0f3F19999A;
	selp.f32 	%f80, %f73, %f79, %p15;
	add.s64 	%rd19, %rd1, %rd17;
	st.global.f32 	[%rd19], %f80;
	add.s32 	%r43, %r41, %r26;
	mad.lo.s32 	%r44, %r43, %r27, %r4;
	mul.wide.s32 	%rd20, %r44, 4;
	add.s64 	%rd21, %rd2, %rd20;
	ld.global.f32 	%f81, [%rd21];
	abs.f32 	%f82, %f81;
	mul.f32 	%f83, %f82, 0f4038AA3B;
	ex2.approx.ftz.f32 	%f84, %f83;
	add.f32 	%f85, %f84, 0f3F800000;
	rcp.approx.ftz.f32 	%f86, %f85;
	fma.rn.f32 	%f87, %f86, 0fC0000000, 0f3F800000;
	setp.ge.f32 	%p16, %f82, 0f41102CB4;
	selp.f32 	%f88, 0f3F800000, %f87, %p16;
	copysign.f32 	%f89, %f81, %f88;
	mul.f32 	%f90, %f81, %f81;
	fma.rn.f32 	%f91, %f90, 0f3C80F082, 0fBD563CAE;
	fma.rn.f32 	%f92, %f91, %f90, 0f3E085941;
	fma.rn.f32 	%f93, %f92, %f90, 0fBEAAA9ED;
	fma.rn.f32 	%f94, %f93, %f90, 0f00000000;
	fma.rn.f32 	%f95, %f94, %f81, %f81;
	setp.ge.f32 	%p17, %f82, 0f3F19999A;
	selp.f32 	%f96, %f89, %f95, %p17;
	add.s64 	%rd22, %rd1, %rd20;
	st.global.f32 	[%rd22], %f96;
	add.s32 	%r54, %r54, 2;
$L__BB2_7:
	and.b32  	%r45, %r28, 1;
	setp.eq.b32 	%p18, %r45, 1;
	not.pred 	%p19, %p18;
	@%p19 bra 	$L__BB2_9;
	mad.lo.s32 	%r46, %r54, %r26, %r3;
	mad.lo.s32 	%r47, %r46, %r27, %r4;
	mul.wide.s32 	%rd23, %r47, 4;
	add.s64 	%rd24, %rd2, %rd23;
	ld.global.f32 	%f97, [%rd24];
	abs.f32 	%f98, %f97;
	mul.f32 	%f99, %f98, 0f4038AA3B;
	ex2.approx.ftz.f32 	%f100, %f99;
	add.f32 	%f101, %f100, 0f3F800000;
	rcp.approx.ftz.f32 	%f102, %f101;
	fma.rn.f32 	%f103, %f102, 0fC0000000, 0f3F800000;
	setp.ge.f32 	%p20, %f98, 0f41102CB4;
	selp.f32 	%f104, 0f3F800000, %f103, %p20;
	copysign.f32 	%f105, %f97, %f104;
	mul.f32 	%f106, %f97, %f97;
	fma.rn.f32 	%f107, %f106, 0f3C80F082, 0fBD563CAE;
	fma.rn.f32 	%f108, %f107, %f106, 0f3E085941;
	fma.rn.f32 	%f109, %f108, %f106, 0fBEAAA9ED;
	fma.rn.f32 	%f110, %f109, %f106, 0f00000000;
	fma.rn.f32 	%f111, %f110, %f97, %f97;
	setp.ge.f32 	%p21, %f98, 0f3F19999A;
	selp.f32 	%f112, %f105, %f111, %p21;
	add.s64 	%rd25, %rd1, %rd23;
	st.global.f32 	[%rd25], %f112;
$L__BB2_9:
	ret;

}
	// .globl	_Z5DensePfS_S_i
.visible .entry _Z5DensePfS_S_i(
	.param .u64 .ptr .align 1 _Z5DensePfS_S_i_param_0,
	.param .u64 .ptr .align 1 _Z5DensePfS_S_i_param_1,
	.param .u64 .ptr .align 1 _Z5DensePfS_S_i_param_2,
	.param .u32 _Z5DensePfS_S_i_param_3
)
{
	.reg .pred 	%p<10>;
	.reg .b32 	%r<31>;
	.reg .b32 	%f<99>;
	.reg .b64 	%rd<47>;

	ld.param.u64 	%rd17, [_Z5DensePfS_S_i_param_0];
	ld.param.u64 	%rd18, [_Z5DensePfS_S_i_param_1];
	ld.param.u64 	%rd16, [_Z5DensePfS_S_i_param_2];
	ld.param.u32 	%r17, [_Z5DensePfS_S_i_param_3];
	cvta.to.global.u64 	%rd1, %rd18;
	cvta.to.global.u64 	%rd2, %rd17;
	setp.lt.s32 	%p1, %r17, 1;
	@%p1 bra 	$L__BB3_13;
	mov.u32 	%r19, %tid.y;
	mov.u32 	%r20, %ntid.y;
	mov.u32 	%r21, %ctaid.y;
	mad.lo.s32 	%r22, %r21, %r20, %r19;
	cvta.to.global.u64 	%rd19, %rd16;
	mul.lo.s32 	%r1, %r17, %r22;
	mul.wide.u32 	%rd20, %r22, 4;
	add.s64 	%rd3, %rd19, %rd20;
	ld.global.f32 	%f95, [%rd3];
	and.b32  	%r2, %r17, 15;
	setp.lt.u32 	%p2, %r17, 16;
	mov.b32 	%r28, 0;
	@%p2 bra 	$L__BB3_4;
	and.b32  	%r28, %r17, 2147483632;
	neg.s32 	%r26, %r28;
	mul.wide.u32 	%rd21, %r1, 4;
	add.s64 	%rd22, %rd21, %rd2;
	add.s64 	%rd44, %rd22, 32;
	add.s64 	%rd43, %rd1, 32;
$L__BB3_3:
	.pragma "nounroll";
	ld.global.f32 	%f11, [%rd44+-32];
	ld.global.f32 	%f12, [%rd43+-32];
	fma.rn.f32 	%f13, %f11, %f12, %f95;
	st.global.f32 	[%rd3], %f13;
	ld.global.f32 	%f14, [%rd44+-28];
	ld.global.f32 	%f15, [%rd43+-28];
	fma.rn.f32 	%f16, %f14, %f15, %f13;
	st.global.f32 	[%rd3], %f16;
	ld.global.f32 	%f17, [%rd44+-24];
	ld.global.f32 	%f18, [%rd43+-24];
	fma.rn.f32 	%f19, %f17, %f18, %f16;
	st.global.f32 	[%rd3], %f19;
	ld.global.f32 	%f20, [%rd44+-20];
	ld.global.f32 	%f21, [%rd43+-20];
	fma.rn.f32 	%f22, %f20, %f21, %f19;
	st.global.f32 	[%rd3], %f22;
	ld.global.f32 	%f23, [%rd44+-16];
	ld.global.f32 	%f24, [%rd43+-16];
	fma.rn.f32 	%f25, %f23, %f24, %f22;
	st.global.f32 	[%rd3], %f25;
	ld.global.f32 	%f26, [%rd44+-12];
	ld.global.f32 	%f27, [%rd43+-12];
	fma.rn.f32 	%f28, %f26, %f27, %f25;
	st.global.f32 	[%rd3], %f28;
	ld.global.f32 	%f29, [%rd44+-8];
	ld.global.f32 	%f30, [%rd43+-8];
	fma.rn.f32 	%f31, %f29, %f30, %f28;
	st.global.f32 	[%rd3], %f31;
	ld.global.f32 	%f32, [%rd44+-4];
	ld.global.f32 	%f33, [%rd43+-4];
	fma.rn.f32 	%f34, %f32, %f33, %f31;
	st.global.f32 	[%rd3], %f34;
	ld.global.f32 	%f35, [%rd44];
	ld.global.f32 	%f36, [%rd43];
	fma.rn.f32 	%f37, %f35, %f36, %f34;
	st.global.f32 	[%rd3], %f37;
	ld.global.f32 	%f38, [%rd44+4];
	ld.global.f32 	%f39, [%rd43+4];
	fma.rn.f32 	%f40, %f38, %f39, %f37;
	st.global.f32 	[%rd3], %f40;
	ld.global.f32 	%f41, [%rd44+8];
	ld.global.f32 	%f42, [%rd43+8];
	fma.rn.f32 	%f43, %f41, %f42, %f40;
	st.global.f32 	[%rd3], %f43;
	ld.global.f32 	%f44, [%rd44+12];
	ld.global.f32 	%f45, [%rd43+12];
	fma.rn.f32 	%f46, %f44, %f45, %f43;
	st.global.f32 	[%rd3], %f46;
	ld.global.f32 	%f47, [%rd44+16];
	ld.global.f32 	%f48, [%rd43+16];
	fma.rn.f32 	%f49, %f47, %f48, %f46;
	st.global.f32 	[%rd3], %f49;
	ld.global.f32 	%f50, [%rd44+20];
	ld.global.f32 	%f51, [%rd43+20];
	fma.rn.f32 	%f52, %f50, %f51, %f49;
	st.global.f32 	[%rd3], %f52;
	ld.global.f32 	%f53, [%rd44+24];
	ld.global.f32 	%f54, [%rd43+24];
	fma.rn.f32 	%f55, %f53, %f54, %f52;
	st.global.f32 	[%rd3], %f55;
	ld.global.f32 	%f56, [%rd44+28];
	ld.global.f32 	%f57, [%rd43+28];
	fma.rn.f32 	%f95, %f56, %f57, %f55;
	st.global.f32 	[%rd3], %f95;
	add.s32 	%r26, %r26, 16;
	add.s64 	%rd44, %rd44, 64;
	add.s64 	%rd43, %rd43, 64;
	setp.ne.s32 	%p3, %r26, 0;
	@%p3 bra 	$L__BB3_3;
$L__BB3_4:
	setp.eq.s32 	%p4, %r2, 0;
	@%p4 bra 	$L__BB3_13;
	and.b32  	%r8, %r17, 7;
	setp.lt.u32 	%p5, %r2, 8;
	@%p5 bra 	$L__BB3_7;
	add.s32 	%r23, %r28, %r1;
	mul.wide.u32 	%rd23, %r23, 4;
	add.s64 	%rd24, %rd2, %rd23;
	ld.global.f32 	%f58, [%rd24];
	cvt.u64.u32 	%rd25, %r28;
	mul.wide.u32 	%rd26, %r28, 4;
	add.s64 	%rd27, %rd1, %rd26;
	ld.global.f32 	%f59, [%rd27];
	fma.rn.f32 	%f60, %f58, %f59, %f95;
	st.global.f32 	[%rd3], %f60;
	cvt.u64.u32 	%rd28, %r1;
	add.s64 	%rd29, %rd25, %rd28;
	shl.b64 	%rd30, %rd29, 2;
	add.s64 	%rd31, %rd2, %rd30;
	ld.global.f32 	%f61, [%rd31+4];
	ld.global.f32 	%f62, [%rd27+4];
	fma.rn.f32 	%f63, %f61, %f62, %f60;
	st.global.f32 	[%rd3], %f63;
	ld.global.f32 	%f64, [%rd31+8];
	ld.global.f32 	%f65, [%rd27+8];
	fma.rn.f32 	%f66, %f64, %f65, %f63;
	st.global.f32 	[%rd3], %f66;
	ld.global.f32 	%f67, [%rd31+12];
	ld.global.f32 	%f68, [%rd27+12];
	fma.rn.f32 	%f69, %f67, %f68, %f66;
	st.global.f32 	[%rd3], %f69;
	ld.global.f32 	%f70, [%rd31+16];
	ld.global.f32 	%f71, [%rd27+16];
	fma.rn.f32 	%f72, %f70, %f71, %f69;
	st.global.f32 	[%rd3], %f72;
	ld.global.f32 	%f73, [%rd31+20];
	ld.global.f32 	%f74, [%rd27+20];
	fma.rn.f32 	%f75, %f73, %f74, %f72;
	st.global.f32 	[%rd3], %f75;
	ld.global.f32 	%f76, [%rd31+24];
	ld.global.f32 	%f77, [%rd27+24];
	fma.rn.f32 	%f78, %f76, %f77, %f75;
	st.global.f32 	[%rd3], %f78;
	ld.global.f32 	%f79, [%rd31+28];
	ld.global.f32 	%f80, [%rd27+28];
	fma.rn.f32 	%f95, %f79, %f80, %f78;
	st.global.f32 	[%rd3], %f95;
	add.s32 	%r28, %r28, 8;
$L__BB3_7:
	setp.eq.s32 	%p6, %r8, 0;
	@%p6 bra 	$L__BB3_13;
	and.b32  	%r11, %r17, 3;
	setp.lt.u32 	%p7, %r8, 4;
	@%p7 bra 	$L__BB3_10;
	add.s32 	%r24, %r28, %r1;
	mul.wide.u32 	%rd32, %r24, 4;
	add.s64 	%rd33, %rd2, %rd32;
	ld.global.f32 	%f81, [%rd33];
	cvt.u64.u32 	%rd34, %r28;
	mul.wide.u32 	%rd35, %r28, 4;
	add.s64 	%rd36, %rd1, %rd35;
	ld.global.f32 	%f82, [%rd36];
	fma.rn.f32 	%f83, %f81, %f82, %f95;
	st.global.f32 	[%rd3], %f83;
	cvt.u64.u32 	%rd37, %r1;
	add.s64 	%rd38, %rd34, %rd37;
	shl.b64 	%rd39, %rd38, 2;
	add.s64 	%rd40, %rd2, %rd39;
	ld.global.f32 	%f84, [%rd40+4];
	ld.global.f32 	%f85, [%rd36+4];
	fma.rn.f32 	%f86, %f84, %f85, %f83;
	st.global.f32 	[%rd3], %f86;
	ld.global.f32 	%f87, [%rd40+8];
	ld.global.f32 	%f88, [%rd36+8];
	fma.rn.f32 	%f89, %f87, %f88, %f86;
	st.global.f32 	[%rd3], %f89;
	ld.global.f32 	%f90, [%rd40+12];
	ld.global.f32 	%f91, [%rd36+12];
	fma.rn.f32 	%f95, %f90, %f91, %f89;
	st.global.f32 	[%rd3], %f95;
	add.s32 	%r28, %r28, 4;
$L__BB3_10:
	setp.eq.s32 	%p8, %r11, 0;
	@%p8 bra 	$L__BB3_13;
	mul.wide.u32 	%rd41, %r28, 4;
	add.s64 	%rd46, %rd1, %rd41;
	add.s32 	%r25, %r28, %r1;
	mul.wide.u32 	%rd42, %r25, 4;
	add.s64 	%rd45, %rd2, %rd42;
	neg.s32 	%r30, %r11;
$L__BB3_12:
	.pragma "nounroll";
	ld.global.f32 	%f92, [%rd45];
	ld.global.f32 	%f93, [%rd46];
	fma.rn.f32 	%f95, %f92, %f93, %f95;
	st.global.f32 	[%rd3], %f95;
	add.s64 	%rd46, %rd46, 4;
	add.s64 	%rd45, %rd45, 4;
	add.s32 	%r30, %r30, 1;
	setp.ne.s32 	%p9, %r30, 0;
	@%p9 bra 	$L__BB3_12;
$L__BB3_13:
	ret;

}


// ===== COMPILED SASS (sm_100) =====

	.target	sm_100

	.elftype	@"ET_EXEC"


//--------------------- .note.nv.tkinfo           --------------------------
	.section	.note.nv.tkinfo,"",@"SHT_NOTE"
	.sectionflags	@"SHF_NOTE_NV_TKINFO"
	.tkinfo
        /*0018*/ 	.word	0x00000002
        /*0030*/ 	.string	""
        /*0030*/ 	.string	"ptxas"
        /*0030*/ 	.string	"Cuda compilation tools, release 13.0, V13.0.88"
        /*0030*/ 	.string	"Build cuda_13.0.r13.0/compiler.36424714_0"
        /*0030*/ 	.string	"-arch sm_100 -m 64 "



//--------------------- .note.nv.cuinfo           --------------------------
	.section	.note.nv.cuinfo,"",@"SHT_NOTE"
	.sectionflags	@"SHF_NOTE_NV_CUINFO"
        /*0018*/ 	.short	0x0002
        /*001a*/ 	.short	0x0064
        /*001c*/ 	.short	0x0082
	.zero		2


//--------------------- .nv.info                  --------------------------
	.section	.nv.info,"",@"SHT_CUDA_INFO"
	.align	4


	//----- nvinfo : EIATTR_REGCOUNT
	.align		4
        /*0000*/ 	.byte	0x04, 0x2f
        /*0002*/ 	.short	(.L_1 - .L_0)
	.align		4
.L_0:
        /*0004*/ 	.word	index@(_Z10cudaConv2DPfS_S_iiiiii)
        /*0008*/ 	.word	0x00000020


	//----- nvinfo : EIATTR_FRAME_SIZE
	.align		4
.L_1:
        /*000c*/ 	.byte	0x04, 0x11
        /*000e*/ 	.short	(.L_3 - .L_2)
	.align		4
.L_2:
        /*0010*/ 	.word	index@(_Z10cudaConv2DPfS_S_iiiiii)
        /*0014*/ 	.word	0x00000000


	//----- nvinfo : EIATTR_REGCOUNT
	.align		4
.L_3:
        /*0018*/ 	.byte	0x04, 0x2f
        /*001a*/ 	.short	(.L_5 - .L_4)
	.align		4
.L_4:
        /*001c*/ 	.word	index@(_Z12cudaMeanPoolPfS_iiiiii)
        /*0020*/ 	.word	0x0000001a


	//----- nvinfo : EIATTR_FRAME_SIZE
	.align		4
.L_5:
        /*0024*/ 	.byte	0x04, 0x11
        /*0026*/ 	.short	(.L_7 - .L_6)
	.align		4
.L_6:
        /*0028*/ 	.word	index@($__internal_0_$__cuda_sm3x_div_rn_noftz_f32_slowpath)
        /*002c*/ 	.word	0x00000000


	//----- nvinfo : EIATTR_FRAME_SIZE
	.align		4
.L_7:
        /*0030*/ 	.byte	0x04, 0x11
        /*0032*/ 	.short	(.L_9 - .L_8)
	.align		4
.L_8:
        /*0034*/ 	.word	index@(_Z12cudaMeanPoolPfS_iiiiii)
        /*0038*/ 	.word	0x00000000


	//----- nvinfo : EIATTR_REGCOUNT
	.align		4
.L_9:
        /*003c*/ 	.byte	0x04, 0x2f
        /*003e*/ 	.short	(.L_11 - .L_10)
	.align		4
.L_10:
        /*0040*/ 	.word	index@(_Z15activation_tanhPfiiiS_)
        /*0044*/ 	.word	0x0000001e


	//----- nvinfo : EIATTR_FRAME_SIZE
	.align		4
.L_11:
        /*0048*/ 	.byte	0x04, 0x11
        /*004a*/ 	.short	(.L_13 - .L_12)
	.align		4
.L_12:
        /*004c*/ 	.word	index@(_Z15activation_tanhPfiiiS_)
        /*0050*/ 	.word	0x00000000


	//----- nvinfo : EIATTR_REGCOUNT
	.align		4
.L_13:
        /*0054*/ 	.byte	0x04, 0x2f
        /*0056*/ 	.short	(.L_15 - .L_14)
	.align		4
.L_14:
        /*0058*/ 	.word	index@(_Z5DensePfS_S_i)
        /*005c*/ 	.word	0x00000014


	//----- nvinfo : EIATTR_FRAME_SIZE
	.align		4
.L_15:
        /*0060*/ 	.byte	0x04, 0x11
        /*0062*/ 	.short	(.L_17 - .L_16)
	.align		4
.L_16:
        /*0064*/ 	.word	index@(_Z5DensePfS_S_i)
        /*0068*/ 	.word	0x00000000


	//----- nvinfo : EIATTR_MIN_STACK_SIZE
	.align		4
.L_17:
        /*006c*/ 	.byte	0x04, 0x12
        /*006e*/ 	.short	(.L_19 - .L_18)
	.align		4
.L_18:
        /*0070*/ 	.word	index@(_Z5DensePfS_S_i)
        /*0074*/ 	.word	0x00000000


	//----- nvinfo : EIATTR_MIN_STACK_SIZE
	.align		4
.L_19:
        /*0078*/ 	.byte	0x04, 0x12
        /*007a*/ 	.short	(.L_21 - .L_20)
	.align		4
.L_20:
        /*007c*/ 	.word	index@(_Z15activation_tanhPfiiiS_)
        /*0080*/ 	.word	0x00000000


	//----- nvinfo : EIATTR_MIN_STACK_SIZE
	.align		4
.L_21:
        /*0084*/ 	.byte	0x04, 0x12
        /*0086*/ 	.short	(.L_23 - .L_22)
	.align		4
.L_22:
        /*0088*/ 	.word	index@(_Z12cudaMeanPoolPfS_iiiiii)
        /*008c*/ 	.word	0x00000000


	//----- nvinfo : EIATTR_MIN_STACK_SIZE
	.align		4
.L_23:
        /*0090*/ 	.byte	0x04, 0x12
        /*0092*/ 	.short	(.L_25 - .L_24)
	.align		4
.L_24:
        /*0094*/ 	.word	index@(_Z10cudaConv2DPfS_S_iiiiii)
        /*0098*/ 	.word	0x00000000
.L_25:


//--------------------- .nv.compat                --------------------------
	.section	.nv.compat,"",@"SHT_CUDA_COMPAT_INFO"
	.align	4
        /*0000*/ 	.byte	0x02, 0x09, 0x00, 0x00, 0x02, 0x02, 0x01, 0x00, 0x02, 0x05, 0x05, 0x00, 0x03, 0x07, 0x01, 0x01
        /*0010*/ 	.byte	0x02, 0x03, 0x00, 0x00, 0x02, 0x06, 0x01, 0x00, 0x04, 0x0b, 0x08, 0x00, 0x01, 0x00, 0x00, 0x00
        /*0020*/ 	.byte	0x00, 0x00, 0x00, 0x00


//--------------------- .nv.info._Z5DensePfS_S_i  --------------------------
	.section	.nv.info._Z5DensePfS_S_i,"",@"SHT_CUDA_INFO"
	.sectionflags	@""
	.align	4


	//----- nvinfo : EIATTR_CUDA_API_VERSION
	.align		4
        /*0000*/ 	.byte	0x04, 0x37
        /*0002*/ 	.short	(.L_27 - .L_26)
.L_26:
        /*0004*/ 	.word	0x00000082


	//----- nvinfo : EIATTR_KPARAM_INFO
	.align		4
.L_27:
        /*0008*/ 	.byte	0x04, 0x17
        /*000a*/ 	.short	(.L_29 - .L_28)
.L_28:
        /*000c*/ 	.word	0x00000000
        /*0010*/ 	.short	0x0003
        /*0012*/ 	.short	0x0018
        /*0014*/ 	.byte	0x00, 0xf0, 0x11, 0x00


	//----- nvinfo : EIATTR_KPARAM_INFO
	.align		4
.L_29:
        /*0018*/ 	.byte	0x04, 0x17
        /*001a*/ 	.short	(.L_31 - .L_30)
.L_30:
        /*001c*/ 	.word	0x00000000
        /*0020*/ 	.short	0x0002
        /*0022*/ 	.short	0x0010
        /*0024*/ 	.byte	0x00, 0xf5, 0x21, 0x00


	//----- nvinfo : EIATTR_KPARAM_INFO
	.align		4
.L_31:
        /*0028*/ 	.byte	0x04, 0x17
        /*002a*/ 	.short	(.L_33 - .L_32)
.L_32:
        /*002c*/ 	.word	0x00000000
        /*0030*/ 	.short	0x0001
        /*0032*/ 	.short	0x0008
        /*0034*/ 	.byte	0x00, 0xf5, 0x21, 0x00


	//----- nvinfo : EIATTR_KPARAM_INFO
	.align		4
.L_33:
        /*0038*/ 	.byte	0x04, 0x17
        /*003a*/ 	.short	(.L_35 - .L_34)
.L_34:
        /*003c*/ 	.word	0x00000000
        /*0040*/ 	.short	0x0000
        /*0042*/ 	.short	0x0000
        /*0044*/ 	.byte	0x00, 0xf5, 0x21, 0x00


	//----- nvinfo : EIATTR_SPARSE_MMA_MASK
	.align		4
.L_35:
        /*0048*/ 	.byte	0x03, 0x50
        /*004a*/ 	.short	0x0000


	//----- nvinfo : EIATTR_MAXREG_COUNT
	.align		4
        /*004c*/ 	.byte	0x03, 0x1b
        /*004e*/ 	.short	0x00ff


	//----- nvinfo : EIATTR_MERCURY_ISA_VERSION
	.align		4
        /*0050*/ 	.byte	0x03, 0x5f
        /*0052*/ 	.short	0x0101


	//----- nvinfo : EIATTR_VRC_CTA_INIT_COUNT
	.align		4
        /*0054*/ 	.byte	0x02, 0x4a
	.zero		1
	.zero		1


	//----- nvinfo : EIATTR_EXIT_INSTR_OFFSETS
	.align		4
        /*0058*/ 	.byte	0x04, 0x1c
        /*005a*/ 	.short	(.L_37 - .L_36)


	//   ....[0]....
.L_36:
        /*005c*/ 	.word	0x00000030


	//   ....[1]....
        /*0060*/ 	.word	0x00000680


	//   ....[2]....
        /*0064*/ 	.word	0x00000980


	//   ....[3]....
        /*0068*/ 	.word	0x00000b80


	//   ....[4]....
        /*006c*/ 	.word	0x00000d00


	//----- nvinfo : EIATTR_CBANK_PARAM_SIZE
	.align		4
.L_37:
        /*0070*/ 	.byte	0x03, 0x19
        /*0072*/ 	.short	0x001c


	//----- nvinfo : EIATTR_PARAM_CBANK
	.align		4
        /*0074*/ 	.byte	0x04, 0x0a
        /*0076*/ 	.short	(.L_39 - .L_38)
	.align		4
.L_38:
        /*0078*/ 	.word	index@(.nv.constant0._Z5DensePfS_S_i)
        /*007c*/ 	.short	0x0380
        /*007e*/ 	.short	0x001c


	//----- nvinfo : EIATTR_SW_WAR
	.align		4
.L_39:
        /*0080*/ 	.byte	0x04, 0x36
        /*0082*/ 	.short	(.L_41 - .L_40)
.L_40:
        /*0084*/ 	.word	0x00000008
.L_41:


//--------------------- .nv.info._Z15activation_tanhPfiiiS_ --------------------------
	.section	.nv.info._Z15activation_tanhPfiiiS_,"",@"SHT_CUDA_INFO"
	.sectionflags	@""
	.align	4


	//----- nvinfo : EIATTR_CUDA_API_VERSION
	.align		4
        /*0000*/ 	.byte	0x04, 0x37
        /*0002*/ 	.short	(.L_43 - .L_42)
.L_42:
        /*0004*/ 	.word	0x00000082


	//----- nvinfo : EIATTR_KPARAM_INFO
	.align		4
.L_43:
        /*0008*/ 	.byte	0x04, 0x17
        /*000a*/ 	.short	(.L_45 - .L_44)
.L_44:
        /*000c*/ 	.word	0x00000000
        /*0010*/ 	.short	0x0004
        /*0012*/ 	.short	0x0018
        /*0014*/ 	.byte	0x00, 0xf5, 0x21, 0x00


	//----- nvinfo : EIATTR_KPARAM_INFO
	.align		4
.L_45:
        /*0018*/ 	.byte	0x04, 0x17
        /*001a*/ 	.short	(.L_47 - .L_46)
.L_46:
        /*001c*/ 	.word	0x00000000
        /*0020*/ 	.short	0x0003
        /*0022*/ 	.short	0x0010
        /*0024*/ 	.byte	0x00, 0xf0, 0x11, 0x00


	//----- nvinfo : EIATTR_KPARAM_INFO
	.align		4
.L_47:
        /*0028*/ 	.byte	0x04, 0x17
        /*002a*/ 	.short	(.L_49 - .L_48)
.L_48:
        /*002c*/ 	.word	0x00000000
        /*0030*/ 	.short	0x0002
        /*0032*/ 	.short	0x000c
        /*0034*/ 	.byte	0x00, 0xf0, 0x11, 0x00


	//----- nvinfo : EIATTR_KPARAM_INFO
	.align		4
.L_49:
        /*0038*/ 	.byte	0x04, 0x17
        /*003a*/ 	.short	(.L_51 - .L_50)
.L_50:
        /*003c*/ 	.word	0x00000000
        /*0040*/ 	.short	0x0001
        /*0042*/ 	.short	0x0008
        /*0044*/ 	.byte	0x00, 0xf0, 0x11, 0x00


	//----- nvinfo : EIATTR_KPARAM_INFO
	.align		4
.L_51:
        /*0048*/ 	.byte	0x04, 0x17
        /*004a*/ 	.short	(.L_53 - .L_52)
.L_52:
        /*004c*/ 	.word	0x00000000
        /*0050*/ 	.short	0x0000
        /*0052*/ 	.short	0x0000
        /*0054*/ 	.byte	0x00, 0xf5, 0x21, 0x00


	//----- nvinfo : EIATTR_SPARSE_MMA_MASK
	.align		4
.L_53:
        /*0058*/ 	.byte	0x03, 0x50
        /*005a*/ 	.short	0x0000


	//----- nvinfo : EIATTR_MAXREG_COUNT
	.align		4
        /*005c*/ 	.byte	0x03, 0x1b
        /*005e*/ 	.short	0x00ff


	//----- nvinfo : EIATTR_MERCURY_ISA_VERSION
	.align		4
        /*0060*/ 	.byte	0x03, 0x5f
        /*0062*/ 	.short	0x0101


	//----- nvinfo : EIATTR_VRC_CTA_INIT_COUNT
	.align		4
        /*0064*/ 	.byte	0x02, 0x4a
	.zero		1
	.zero		1


	//----- nvinfo : EIATTR_EXIT_INSTR_OFFSETS
	.align		4
        /*0068*/ 	.byte	0x04, 0x1c
        /*006a*/ 	.short	(.L_55 - .L_54)


	//   ....[0]....
.L_54:
        /*006c*/ 	.word	0x00000060


	//   ....[1]....
        /*0070*/ 	.word	0x00000750


	//   ....[2]....
        /*0074*/ 	.word	0x00000aa0


	//   ....[3]....
        /*0078*/ 	.word	0x00000c50


	//----- nvinfo : EIATTR_CBANK_PARAM_SIZE
	.align		4
.L_55:
        /*007c*/ 	.byte	0x03, 0x19
        /*007e*/ 	.short	0x0020


	//----- nvinfo : EIATTR_PARAM_CBANK
	.align		4
        /*0080*/ 	.byte	0x04, 0x0a
        /*0082*/ 	.short	(.L_57 - .L_56)
	.align		4
.L_56:
        /*0084*/ 	.word	index@(.nv.constant0._Z15activation_tanhPfiiiS_)
        /*0088*/ 	.short	0x0380
        /*008a*/ 	.short	0x0020


	//----- nvinfo : EIATTR_SW_WAR
	.align		4
.L_57:
        /*008c*/ 	.byte	0x04, 0x36
        /*008e*/ 	.short	(.L_59 - .L_58)
.L_58:
        /*0090*/ 	.word	0x00000008
.L_59:


//--------------------- .nv.info._Z12cudaMeanPoolPfS_iiiiii --------------------------
	.section	.nv.info._Z12cudaMeanPoolPfS_iiiiii,"",@"SHT_CUDA_INFO"
	.sectionflags	@""
	.align	4


	//----- nvinfo : EIATTR_CUDA_API_VERSION
	.align		4
        /*0000*/ 	.byte	0x04, 0x37
        /*0002*/ 	.short	(.L_61 - .L_60)
.L_60:
        /*0004*/ 	.word	0x00000082


	//----- nvinfo : EIATTR_KPARAM_INFO
	.align		4
.L_61:
        /*0008*/ 	.byte	0x04, 0x17
        /*000a*/ 	.short	(.L_63 - .L_62)
.L_62:
        /*000c*/ 	.word	0x00000000
        /*0010*/ 	.short	0x0007
        /*0012*/ 	.short	0x0024
        /*0014*/ 	.byte	0x00, 0xf0, 0x11, 0x00


	//----- nvinfo : EIATTR_KPARAM_INFO
	.align		4
.L_63:
        /*0018*/ 	.byte	0x04, 0x17
        /*001a*/ 	.short	(.L_65 - .L_64)
.L_64:
        /*001c*/ 	.word	0x00000000
        /*0020*/ 	.short	0x0006
        /*0022*/ 	.short	0x0020
        /*0024*/ 	.byte	0x00, 0xf0, 0x11, 0x00


	//----- nvinfo : EIATTR_KPARAM_INFO
	.align		4
.L_65:
        /*0028*/ 	.byte	0x04, 0x17
        /*002a*/ 	.short	(.L_67 - .L_66)
.L_66:
        /*002c*/ 	.word	0x00000000
        /*0030*/ 	.short	0x0005
        /*0032*/ 	.short	0x001c
        /*0034*/ 	.byte	0x00, 0xf0, 0x11, 0x00


	//----- nvinfo : EIATTR_KPARAM_INFO
	.align		4
.L_67:
        /*0038*/ 	.byte	0x04, 0x17
        /*003a*/ 	.short	(.L_69 - .L_68)
.L_68:
        /*003c*/ 	.word	0x00000000
        /*0040*/ 	.short	0x0004
        /*0042*/ 	.short	0x0018
        /*0044*/ 	.byte	0x00, 0xf0, 0x11, 0x00


	//----- nvinfo : EIATTR_KPARAM_INFO
	.align		4
.L_69:
        /*0048*/ 	.byte	0x04, 0x17
        /*004a*/ 	.short	(.L_71 - .L_70)
.L_70:
        /*004c*/ 	.word	0x00000000
        /*0050*/ 	.short	0x0003
        /*0052*/ 	.short	0x0014
        /*0054*/ 	.byte	0x00, 0xf0, 0x11, 0x00


	//----- nvinfo : EIATTR_KPARAM_INFO
	.align		4
.L_71:
        /*0058*/ 	.byte	0x04, 0x17
        /*005a*/ 	.short	(.L_73 - .L_72)
.L_72:
        /*005c*/ 	.word	0x00000000
        /*0060*/ 	.short	0x0002
        /*0062*/ 	.short	0x0010
        /*0064*/ 	.byte	0x00, 0xf0, 0x11, 0x00


	//----- nvinfo : EIATTR_KPARAM_INFO
	.align		4
.L_73:
        /*0068*/ 	.byte	0x04, 0x17
        /*006a*/ 	.short	(.L_75 - .L_74)
.L_74:
        /*006c*/ 	.word	0x00000000
        /*0070*/ 	.short	0x0001
        /*0072*/ 	.short	0x0008
        /*0074*/ 	.byte	0x00, 0xf5, 0x21, 0x00


	//----- nvinfo : EIATTR_KPARAM_INFO
	.align		4
.L_75:
        /*0078*/ 	.byte	0x04, 0x17
        /*007a*/ 	.short	(.L_77 - .L_76)
.L_76:
        /*007c*/ 	.word	0x00000000
        /*0080*/ 	.short	0x0000
        /*0082*/ 	.short	0x0000
        /*0084*/ 	.byte	0x00, 0xf5, 0x21, 0x00


	//----- nvinfo : EIATTR_SPARSE_MMA_MASK
	.align		4
.L_77:
        /*0088*/ 	.byte	0x03, 0x50
        /*008a*/ 	.short	0x0000


	//----- nvinfo : EIATTR_MAXREG_COUNT
	.align		4
        /*008c*/ 	.byte	0x03, 0x1b
        /*008e*/ 	.short	0x00ff


	//----- nvinfo : EIATTR_MERCURY_ISA_VERSION
	.align		4
        /*0090*/ 	.byte	0x03, 0x5f
        /*0092*/ 	.short	0x0101


	//----- nvinfo : EIATTR_VRC_CTA_INIT_COUNT
	.align		4
        /*0094*/ 	.byte	0x02, 0x4a
	.zero		1
	.zero		1


	//----- nvinfo : EIATTR_EXIT_INSTR_OFFSETS
	.align		4
        /*0098*/ 	.byte	0x04, 0x1c
        /*009a*/ 	.short	(.L_79 - .L_78)


	//   ....[0]....
.L_78:
        /*009c*/ 	.word	0x00000030


	//   ....[1]....
        /*00a0*/ 	.word	0x00002400


	//   ....[2]....
        /*00a4*/ 	.word	0x000026e0


	//   ....[3]....
        /*00a8*/ 	.word	0x00002860


	//   ....[4]....
        /*00ac*/ 	.word	0x00002960


	//   ....[5]....
        /*00b0*/ 	.word	0x000029d0


	//----- nvinfo : EIATTR_CRS_STACK_SIZE
	.align		4
.L_79:
        /*00b4*/ 	.byte	0x04, 0x1e
        /*00b6*/ 	.short	(.L_81 - .L_80)
.L_80:
        /*00b8*/ 	.word	0x00000000


	//----- nvinfo : EIATTR_CBANK_PARAM_SIZE
	.align		4
.L_81:
        /*00bc*/ 	.byte	0x03, 0x19
        /*00be*/ 	.short	0x0028


	//----- nvinfo : EIATTR_PARAM_CBANK
	.align		4
        /*00c0*/ 	.byte	0x04, 0x0a
        /*00c2*/ 	.short	(.L_83 - .L_82)
	.align		4
.L_82:
        /*00c4*/ 	.word	index@(.nv.constant0._Z12cudaMeanPoolPfS_iiiiii)
        /*00c8*/ 	.short	0x0380
        /*00ca*/ 	.short	0x0028


	//----- nvinfo : EIATTR_SW_WAR
	.align		4
.L_83:
        /*00cc*/ 	.byte	0x04, 0x36
        /*00ce*/ 	.short	(.L_85 - .L_84)
.L_84:
        /*00d0*/ 	.word	0x00000008
.L_85:


//--------------------- .nv.info._Z10cudaConv2DPfS_S_iiiiii --------------------------
	.section	.nv.info._Z10cudaConv2DPfS_S_iiiiii,"",@"SHT_CUDA_INFO"
	.sectionflags	@""
	.align	4


	//----- nvinfo : EIATTR_CUDA_API_VERSION
	.align		4
        /*0000*/ 	.byte	0x04, 0x37
        /*0002*/ 	.short	(.L_87 - .L_86)
.L_86:
        /*0004*/ 	.word	0x00000082


	//----- nvinfo : EIATTR_KPARAM_INFO
	.align		4
.L_87:
        /*0008*/ 	.byte	0x04, 0x17
        /*000a*/ 	.short	(.L_89 - .L_88)
.L_88:
        /*000c*/ 	.word	0x00000000
        /*0010*/ 	.short	0x0008
        /*0012*/ 	.short	0x002c
        /*0014*/ 	.byte	0x00, 0xf0, 0x11, 0x00


	//----- nvinfo : EIATTR_KPARAM_INFO
	.align		4
.L_89:
        /*0018*/ 	.byte	0x04, 0x17
        /*001a*/ 	.short	(.L_91 - .L_90)
.L_90:
        /*001c*/ 	.word	0x00000000
        /*0020*/ 	.short	0x0007
        /*0022*/ 	.short	0x0028
        /*0024*/ 	.byte	0x00, 0xf0, 0x11, 0x00


	//----- nvinfo : EIATTR_KPARAM_INFO
	.align		4
.L_91:
        /*0028*/ 	.byte	0x04, 0x17
        /*002a*/ 	.short	(.L_93 - .L_92)
.L_92:
        /*002c*/ 	.word	0x00000000
        /*0030*/ 	.short	0x0006
        /*0032*/ 	.short	0x0024
        /*0034*/ 	.byte	0x00, 0xf0, 0x11, 0x00


	//----- nvinfo : EIATTR_KPARAM_INFO
	.align		4
.L_93:
        /*0038*/ 	.byte	0x04, 0x17
        /*003a*/ 	.short	(.L_95 - .L_94)
.L_94:
        /*003c*/ 	.word	0x00000000
        /*0040*/ 	.short	0x0005
        /*0042*/ 	.short	0x0020
        /*0044*/ 	.byte	0x00, 0xf0, 0x11, 0x00


	//----- nvinfo : EIATTR_KPARAM_INFO
	.align		4
.L_95:
        /*0048*/ 	.byte	0x04, 0x17
        /*004a*/ 	.short	(.L_97 - .L_96)
.L_96:
        /*004c*/ 	.word	0x00000000
        /*0050*/ 	.short	0x0004
        /*0052*/ 	.short	0x001c
        /*0054*/ 	.byte	0x00, 0xf0, 0x11, 0x00


	//----- nvinfo : EIATTR_KPARAM_INFO
	.align		4
.L_97:
        /*0058*/ 	.byte	0x04, 0x17
        /*005a*/ 	.short	(.L_99 - .L_98)
.L_98:
        /*005c*/ 	.word	0x00000000
        /*0060*/ 	.short	0x0003
        /*0062*/ 	.short	0x0018
        /*0064*/ 	.byte	0x00, 0xf0, 0x11, 0x00


	//----- nvinfo : EIATTR_KPARAM_INFO
	.align		4
.L_99:
        /*0068*/ 	.byte	0x04, 0x17
        /*006a*/ 	.short	(.L_101 - .L_100)
.L_100:
        /*006c*/ 	.word	0x00000000
        /*0070*/ 	.short	0x0002
        /*0072*/ 	.short	0x0010
        /*0074*/ 	.byte	0x00, 0xf5, 0x21, 0x00


	//----- nvinfo : EIATTR_KPARAM_INFO
	.align		4
.L_101:
        /*0078*/ 	.byte	0x04, 0x17
        /*007a*/ 	.short	(.L_103 - .L_102)
.L_102:
        /*007c*/ 	.word	0x00000000
        /*0080*/ 	.short	0x0001
        /*0082*/ 	.short	0x0008
        /*0084*/ 	.byte	0x00, 0xf5, 0x21, 0x00


	//----- nvinfo : EIATTR_KPARAM_INFO
	.align		4
.L_103:
        /*0088*/ 	.byte	0x04, 0x17
        /*008a*/ 	.short	(.L_105 - .L_104)
.L_104:
        /*008c*/ 	.word	0x00000000
        /*0090*/ 	.short	0x0000
        /*0092*/ 	.short	0x0000
        /*0094*/ 	.byte	0x00, 0xf5, 0x21, 0x00


	//----- nvinfo : EIATTR_SPARSE_MMA_MASK
	.align		4
.L_105:
        /*0098*/ 	.byte	0x03, 0x50
        /*009a*/ 	.short	0x0000


	//----- nvinfo : EIATTR_MAXREG_COUNT
	.align		4
        /*009c*/ 	.byte	0x03, 0x1b
        /*009e*/ 	.short	0x00ff


	//----- nvinfo : EIATTR_MERCURY_ISA_VERSION
	.align		4
        /*00a0*/ 	.byte	0x03, 0x5f
        /*00a2*/ 	.short	0x0101


	//----- nvinfo : EIATTR_VRC_CTA_INIT_COUNT
	.align		4
        /*00a4*/ 	.byte	0x02, 0x4a
	.zero		1
	.zero		1


	//----- nvinfo : EIATTR_EXIT_INSTR_OFFSETS
	.align		4
        /*00a8*/ 	.byte	0x04, 0x1c
        /*00aa*/ 	.short	(.L_107 - .L_106)


	//   ....[0]....
.L_106:
        /*00ac*/ 	.word	0x000000d0


	//   ....[1]....
        /*00b0*/ 	.word	0x00001380


	//----- nvinfo : EIATTR_CBANK_PARAM_SIZE
	.align		4
.L_107:
        /*00b4*/ 	.byte	0x03, 0x19
        /*00b6*/ 	.short	0x0030


	//----- nvinfo : EIATTR_PARAM_CBANK
	.align		4
        /*00b8*/ 	.byte	0x04, 0x0a
        /*00ba*/ 	.short	(.L_109 - .L_108)
	.align		4
.L_108:
        /*00bc*/ 	.word	index@(.nv.constant0._Z10cudaConv2DPfS_S_iiiiii)
        /*00c0*/ 	.short	0x0380
        /*00c2*/ 	.short	0x0030


	//----- nvinfo : EIATTR_SW_WAR
	.align		4
.L_109:
        /*00c4*/ 	.byte	0x04, 0x36
        /*00c6*/ 	.short	(.L_111 - .L_110)
.L_110:
        /*00c8*/ 	.word	0x00000008
.L_111:


//--------------------- .nv.callgraph             --------------------------
	.section	.nv.callgraph,"",@"SHT_CUDA_CALLGRAPH"
	.align	4
	.sectionentsize	8
	.align		4
        /*0000*/ 	.word	0x00000000
	.align		4
        /*0004*/ 	.word	0xffffffff
	.align		4
        /*0008*/ 	.word	0x00000000
	.align		4
        /*000c*/ 	.word	0xfffffffe
	.align		4
        /*0010*/ 	.word	0x00000000
	.align		4
        /*0014*/ 	.word	0xfffffffd
	.align		4
        /*0018*/ 	.word	0x00000000
	.align		4
        /*001c*/ 	.word	0xfffffffc


//--------------------- .text._Z5DensePfS_S_i     --------------------------
	.section	.text._Z5DensePfS_S_i,"ax",@progbits
	.align	128
        .global         _Z5DensePfS_S_i
        .type           _Z5DensePfS_S_i,@function
        .size           _Z5DensePfS_S_i,(.L_x_105 - _Z5DensePfS_S_i)
        .other          _Z5DensePfS_S_i,@"STO_CUDA_ENTRY STV_DEFAULT"
_Z5DensePfS_S_i:
.text._Z5DensePfS_S_i:
[----:B------:R-:W-:Y:S08]  /*0000*/  LDC R1, c[0x0][0x37c] ;  /* 0x0000df00ff017b82 */ /* 0x000ff00000000800 */
[----:B------:R-:W0:Y:S02]  /*0010*/  LDC R4, c[0x0][0x398] ;  /* 0x0000e600ff047b82 */ /* 0x000e240000000800 */
[----:B0-----:R-:W-:-:S13]  /*0020*/  ISETP.GE.AND P0, PT, R4, 0x1, PT ;  /* 0x000000010400780c */ /* 0x001fda0003f06270 */
[----:B------:R-:W-:Y:S05]  /*0030*/  @!P0 EXIT ;  /* 0x000000000000894d */ /* 0x000fea0003800000 */
[----:B------:R-:W0:Y:S01]  /*0040*/  S2R R9, SR_TID.Y ;  /* 0x0000000000097919 */ /* 0x000e220000002200 */
[----:B------:R-:W1:Y:S01]  /*0050*/  LDC.64 R2, c[0x0][0x390] ;  /* 0x0000e400ff027b82 */ /* 0x000e620000000a00 */
[----:B------:R-:W0:Y:S01]  /*0060*/  LDCU UR4, c[0x0][0x364] ;  /* 0x00006c80ff0477ac */ /* 0x000e220008000800 */
[----:B------:R-:W0:Y:S01]  /*0070*/  S2R R0, SR_CTAID.Y ;  /* 0x0000000000007919 */ /* 0x000e220000002600 */
[----:B------:R-:W2:Y:S01]  /*0080*/  LDCU.64 UR6, c[0x0][0x358] ;  /* 0x00006b00ff0677ac */ /* 0x000ea20008000a00 */
[C---:B------:R-:W-:Y:S02]  /*0090*/  ISETP.GE.U32.AND P1, PT, R4.reuse, 0x10, PT ;  /* 0x000000100400780c */ /* 0x040fe40003f26070 */
[----:B------:R-:W-:Y:S01]  /*00a0*/  LOP3.LUT R6, R4, 0xf, RZ, 0xc0, !PT ;  /* 0x0000000f04067812 */ /* 0x000fe200078ec0ff */
[----:B------:R-:W-:-:S03]  /*00b0*/  HFMA2 R7, -RZ, RZ, 0, 0 ;  /* 0x00000000ff077431 */ /* 0x000fc600000001ff */
[----:B------:R-:W-:Y:S01]  /*00c0*/  ISETP.NE.AND P0, PT, R6, RZ, PT ;  /* 0x000000ff0600720c */ /* 0x000fe20003f05270 */
[----:B0-----:R-:W-:-:S04]  /*00d0*/  IMAD R9, R0, UR4, R9 ;  /* 0x0000000400097c24 */ /* 0x001fc8000f8e0209 */
[----:B-1----:R-:W-:-:S05]  /*00e0*/  IMAD.WIDE.U32 R2, R9, 0x4, R2 ;  /* 0x0000000409027825 */ /* 0x002fca00078e0002 */
[----:B--2---:R0:W5:Y:S01]  /*00f0*/  LDG.E R5, desc[UR6][R2.64] ;  /* 0x0000000602057981 */ /* 0x004162000c1e1900 */
[----:B------:R-:W-:Y:S01]  /*0100*/  IMAD R0, R9, R4, RZ ;  /* 0x0000000409007224 */ /* 0x000fe200078e02ff */
[----:B------:R-:W-:Y:S06]  /*0110*/  @!P1 BRA `(.L_x_0) ;  /* 0x0000000400589947 */ /* 0x000fec0003800000 */
[----:B------:R-:W1:Y:S01]  /*0120*/  LDC.64 R8, c[0x0][0x380] ;  /* 0x0000e000ff087b82 */ /* 0x000e620000000a00 */
[----:B------:R-:W2:Y:S01]  /*0130*/  LDCU.64 UR4, c[0x0][0x388] ;  /* 0x00007100ff0477ac */ /* 0x000ea20008000a00 */
[----:B------:R-:W-:-:S04]  /*0140*/  LOP3.LUT R7, R4, 0x7ffffff0, RZ, 0xc0, !PT ;  /* 0x7ffffff004077812 */ /* 0x000fc800078ec0ff */
[----:B------:R-:W-:Y:S01]  /*0150*/  IADD3 R12, PT, PT, -R7, RZ, RZ ;  /* 0x000000ff070c7210 */ /* 0x000fe20007ffe1ff */
[----:B--2---:R-:W-:-:S04]  /*0160*/  UIADD3 UR4, UP0, UPT, UR4, 0x20, URZ ;  /* 0x0000002004047890 */ /* 0x004fc8000ff1e0ff */
[----:B------:R-:W-:Y:S01]  /*0170*/  UIADD3.X UR5, UPT, UPT, URZ, UR5, URZ, UP0, !UPT ;  /* 0x00000005ff057290 */ /* 0x000fe200087fe4ff */
[----:B-1----:R-:W-:-:S04]  /*0180*/  IMAD.WIDE.U32 R8, R0, 0x4, R8 ;  /* 0x0000000400087825 */ /* 0x002fc800078e0008 */
[----:B------:R-:W-:Y:S01]  /*0190*/  IMAD.U32 R13, RZ, RZ, UR4 ;  /* 0x00000004ff0d7e24 */ /* 0x000fe2000f8e00ff */
[----:B------:R-:W-:Y:S02]  /*01a0*/  IADD3 R16, P1, PT, R8, 0x20, RZ ;  /* 0x0000002008107810 */ /* 0x000fe40007f3e0ff */
[----:B------:R-:W-:Y:S02]  /*01b0*/  MOV R14, UR5 ;  /* 0x00000005000e7c02 */ /* 0x000fe40008000f00 */
[----:B------:R-:W-:-:S09]  /*01c0*/  IADD3.X R17, PT, PT, RZ, R9, RZ, P1, !PT ;  /* 0x00000009ff117210 */ /* 0x000fd20000ffe4ff */
.L_x_1:
[----:B------:R-:W-:Y:S01]  /*01d0*/  MOV R8, R16 ;  /* 0x0000001000087202 */ /* 0x000fe20000000f00 */
[----:B------:R-:W-:Y:S01]  /*01e0*/  IMAD.MOV.U32 R9, RZ, RZ, R17 ;  /* 0x000000ffff097224 */ /* 0x000fe200078e0011 */
[----:B------:R-:W-:Y:S02]  /*01f0*/  MOV R10, R13 ;  /* 0x0000000d000a7202 */ /* 0x000fe40000000f00 */
[----:B------:R-:W-:Y:S02]  /*0200*/  MOV R11, R14 ;  /* 0x0000000e000b7202 */ /* 0x000fe40000000f00 */
[----:B--2---:R-:W2:Y:S04]  /*0210*/  LDG.E R14, desc[UR6][R8.64+-0x20] ;  /* 0xffffe006080e7981 */ /* 0x004ea8000c1e1900 */
[----:B------:R-:W2:Y:S02]  /*0220*/  LDG.E R13, desc[UR6][R10.64+-0x20] ;  /* 0xffffe0060a0d7981 */ /* 0x000ea4000c1e1900 */
[----:B--2--5:R-:W-:-:S05]  /*0230*/  FFMA R13, R14, R13, R5 ;  /* 0x0000000d0e0d7223 */ /* 0x024fca0000000005 */
[----:B------:R1:W-:Y:S04]  /*0240*/  STG.E desc[UR6][R2.64], R13 ;  /* 0x0000000d02007986 */ /* 0x0003e8000c101906 */
[----:B------:R-:W2:Y:S04]  /*0250*/  LDG.E R14, desc[UR6][R8.64+-0x1c] ;  /* 0xffffe406080e7981 */ /* 0x000ea8000c1e1900 */
[----:B------:R-:W2:Y:S02]  /*0260*/  LDG.E R5, desc[UR6][R10.64+-0x1c] ;  /* 0xffffe4060a057981 */ /* 0x000ea4000c1e1900 */
[----:B--2---:R-:W-:-:S05]  /*0270*/  FFMA R5, R14, R5, R13 ;  /* 0x000000050e057223 */ /* 0x004fca000000000d */
[----:B------:R2:W-:Y:S04]  /*0280*/  STG.E desc[UR6][R2.64], R5 ;  /* 0x0000000502007986 */ /* 0x0005e8000c101906 */
[----:B------:R-:W3:Y:S04]  /*0290*/  LDG.E R14, desc[UR6][R8.64+-0x18] ;  /* 0xffffe806080e7981 */ /* 0x000ee8000c1e1900 */
[----:B------:R-:W3:Y:S02]  /*02a0*/  LDG.E R15, desc[UR6][R10.64+-0x18] ;  /* 0xffffe8060a0f7981 */ /* 0x000ee4000c1e1900 */
[----:B---3--:R-:W-:-:S05]  /*02b0*/  FFMA R15, R14, R15, R5 ;  /* 0x0000000f0e0f7223 */ /* 0x008fca0000000005 */
[----:B------:R3:W-:Y:S04]  /*02c0*/  STG.E desc[UR6][R2.64], R15 ;  /* 0x0000000f02007986 */ /* 0x0007e8000c101906 */
[----:B------:R-:W1:Y:S04]  /*02d0*/  LDG.E R14, desc[UR6][R8.64+-0x14] ;  /* 0xffffec06080e7981 */ /* 0x000e68000c1e1900 */
[----:B------:R-:W1:Y:S02]  /*02e0*/  LDG.E R16, desc[UR6][R10.64+-0x14] ;  /* 0xffffec060a107981 */ /* 0x000e64000c1e1900 */
[----:B-1----:R-:W-:-:S05]  /*02f0*/  FFMA R13, R14, R16, R15 ;  /* 0x000000100e0d7223 */ /* 0x002fca000000000f */
        /* <DEDUP_REMOVED lines=37> */
[----:B------:R-:W4:Y:S04]  /*0550*/  LDG.E R14, desc[UR6][R8.64+0x14] ;  /* 0x00001406080e7981 */ /* 0x000f28000c1e1900 */
[----:B------:R-:W4:Y:S02]  /*0560*/  LDG.E R16, desc[UR6][R10.64+0x14] ;  /* 0x000014060a107981 */ /* 0x000f24000c1e1900 */
[----:B----4-:R-:W-:-:S05]  /*0570*/  FFMA R17, R14, R16, R13 ;  /* 0x000000100e117223 */ /* 0x010fca000000000d */
[----:B------:R4:W-:Y:S04]  /*0580*/  STG.E desc[UR6][R2.64], R17 ;  /* 0x0000001102007986 */ /* 0x0009e8000c101906 */
[----:B------:R-:W3:Y:S04]  /*0590*/  LDG.E R14, desc[UR6][R8.64+0x18] ;  /* 0x00001806080e7981 */ /* 0x000ee8000c1e1900 */
[----:B--2---:R-:W3:Y:S01]  /*05a0*/  LDG.E R5, desc[UR6][R10.64+0x18] ;  /* 0x000018060a057981 */ /* 0x004ee2000c1e1900 */
[----:B------:R-:W-:Y:S02]  /*05b0*/  VIADD R12, R12, 0x10 ;  /* 0x000000100c0c7836 */ /* 0x000fe40000000000 */
[----:B---3--:R-:W-:-:S05]  /*05c0*/  FFMA R15, R14, R5, R17 ;  /* 0x000000050e0f7223 */ /* 0x008fca0000000011 */
[----:B------:R2:W-:Y:S04]  /*05d0*/  STG.E desc[UR6][R2.64], R15 ;  /* 0x0000000f02007986 */ /* 0x0005e8000c101906 */
[----:B------:R-:W3:Y:S04]  /*05e0*/  LDG.E R14, desc[UR6][R8.64+0x1c] ;  /* 0x00001c06080e7981 */ /* 0x000ee8000c1e1900 */
[----:B------:R-:W3:Y:S01]  /*05f0*/  LDG.E R5, desc[UR6][R10.64+0x1c] ;  /* 0x00001c060a057981 */ /* 0x000ee2000c1e1900 */
[----:B------:R-:W-:Y:S02]  /*0600*/  ISETP.NE.AND P1, PT, R12, RZ, PT ;  /* 0x000000ff0c00720c */ /* 0x000fe40003f25270 */
[----:B------:R-:W-:-:S02]  /*0610*/  IADD3 R16, P2, PT, R8, 0x40, RZ ;  /* 0x0000004008107810 */ /* 0x000fc40007f5e0ff */
[----:B-1----:R-:W-:Y:S02]  /*0620*/  IADD3 R13, P3, PT, R10, 0x40, RZ ;  /* 0x000000400a0d7810 */ /* 0x002fe40007f7e0ff */
[----:B----4-:R-:W-:Y:S01]  /*0630*/  IADD3.X R17, PT, PT, RZ, R9, RZ, P2, !PT ;  /* 0x00000009ff117210 */ /* 0x010fe200017fe4ff */
[----:B---3--:R-:W-:Y:S01]  /*0640*/  FFMA R5, R14, R5, R15 ;  /* 0x000000050e057223 */ /* 0x008fe2000000000f */
[----:B------:R-:W-:-:S04]  /*0650*/  IADD3.X R14, PT, PT, RZ, R11, RZ, P3, !PT ;  /* 0x0000000bff0e7210 */ /* 0x000fc80001ffe4ff */
[----:B------:R2:W-:Y:S01]  /*0660*/  STG.E desc[UR6][R2.64], R5 ;  /* 0x0000000502007986 */ /* 0x0005e2000c101906 */
[----:B------:R-:W-:Y:S05]  /*0670*/  @P1 BRA `(.L_x_1) ;  /* 0xfffffff800d41947 */ /* 0x000fea000383ffff */
.L_x_0:
[----:B------:R-:W-:Y:S05]  /*0680*/  @!P0 EXIT ;  /* 0x000000000000894d */ /* 0x000fea0003800000 */
[----:B------:R-:W-:Y:S02]  /*0690*/  ISETP.GE.U32.AND P0, PT, R6, 0x8, PT ;  /* 0x000000080600780c */ /* 0x000fe40003f06070 */
[----:B------:R-:W-:-:S04]  /*06a0*/  LOP3.LUT R16, R4, 0x7, RZ, 0xc0, !PT ;  /* 0x0000000704107812 */ /* 0x000fc800078ec0ff */
[----:B------:R-:W-:-:S07]  /*06b0*/  ISETP.NE.AND P1, PT, R16, RZ, PT ;  /* 0x000000ff1000720c */ /* 0x000fce0003f25270 */
[----:B------:R-:W-:Y:S06]  /*06c0*/  @!P0 BRA `(.L_x_2) ;  /* 0x0000000000ac8947 */ /* 0x000fec0003800000 */
[----:B------:R-:W1:Y:S01]  /*06d0*/  LDC.64 R12, c[0x0][0x380] ;  /* 0x0000e000ff0c7b82 */ /* 0x000e620000000a00 */
[----:B------:R-:W-:Y:S01]  /*06e0*/  IADD3 R11, PT, PT, R0, R7, RZ ;  /* 0x00000007000b7210 */ /* 0x000fe20007ffe0ff */
[----:B------:R-:W3:Y:S06]  /*06f0*/  LDCU.64 UR4, c[0x0][0x380] ;  /* 0x00007000ff0477ac */ /* 0x000eec0008000a00 */
[----:B------:R-:W4:Y:S01]  /*0700*/  LDC.64 R8, c[0x0][0x388] ;  /* 0x0000e200ff087b82 */ /* 0x000f220000000a00 */
[----:B-1----:R-:W-:-:S06]  /*0710*/  IMAD.WIDE.U32 R12, R11, 0x4, R12 ;  /* 0x000000040b0c7825 */ /* 0x002fcc00078e000c */
[----:B------:R-:W2:Y:S01]  /*0720*/  LDG.E R12, desc[UR6][R12.64] ;  /* 0x000000060c0c7981 */ /* 0x000ea2000c1e1900 */
[----:B----4-:R-:W-:-:S05]  /*0730*/  IMAD.WIDE.U32 R8, R7, 0x4, R8 ;  /* 0x0000000407087825 */ /* 0x010fca00078e0008 */
[----:B------:R-:W2:Y:S01]  /*0740*/  LDG.E R6, desc[UR6][R8.64] ;  /* 0x0000000608067981 */ /* 0x000ea2000c1e1900 */
[----:B------:R-:W-:-:S05]  /*0750*/  IADD3 R11, P0, PT, R0, R7, RZ ;  /* 0x00000007000b7210 */ /* 0x000fca0007f1e0ff */
[----:B------:R-:W-:Y:S01]  /*0760*/  IMAD.X R14, RZ, RZ, RZ, P0 ;  /* 0x000000ffff0e7224 */ /* 0x000fe200000e06ff */
[----:B---3--:R-:W-:-:S04]  /*0770*/  LEA R10, P0, R11, UR4, 0x2 ;  /* 0x000000040b0a7c11 */ /* 0x008fc8000f8010ff */
[----:B------:R-:W-:Y:S01]  /*0780*/  LEA.HI.X R11, R11, UR5, R14, 0x2, P0 ;  /* 0x000000050b0b7c11 */ /* 0x000fe200080f140e */
        /* <DEDUP_REMOVED lines=22> */
[----:B------:R-:W2:Y:S04]  /*08f0*/  LDG.E R6, desc[UR6][R10.64+0x18] ;  /* 0x000018060a067981 */ /* 0x000ea8000c1e1900 */
[----:B------:R-:W2:Y:S02]  /*0900*/  LDG.E R12, desc[UR6][R8.64+0x18] ;  /* 0x00001806080c7981 */ /* 0x000ea4000c1e1900 */
[----:B--2---:R-:W-:-:S05]  /*0910*/  FFMA R17, R6, R12, R15 ;  /* 0x0000000c06117223 */ /* 0x004fca000000000f */
[----:B------:R4:W-:Y:S04]  /*0920*/  STG.E desc[UR6][R2.64], R17 ;  /* 0x0000001102007986 */ /* 0x0009e8000c101906 */
[----:B------:R-:W2:Y:S04]  /*0930*/  LDG.E R6, desc[UR6][R10.64+0x1c] ;  /* 0x00001c060a067981 */ /* 0x000ea8000c1e1900 */
[----:B-1----:R-:W2:Y:S01]  /*0940*/  LDG.E R5, desc[UR6][R8.64+0x1c] ;  /* 0x00001c0608057981 */ /* 0x002ea2000c1e1900 */
[----:B------:R-:W-:Y:S01]  /*0950*/  IADD3 R7, PT, PT, R7, 0x8, RZ ;  /* 0x0000000807077810 */ /* 0x000fe20007ffe0ff */
[----:B--2---:R-:W-:-:S05]  /*0960*/  FFMA R5, R6, R5, R17 ;  /* 0x0000000506057223 */ /* 0x004fca0000000011 */
[----:B------:R4:W-:Y:S02]  /*0970*/  STG.E desc[UR6][R2.64], R5 ;  /* 0x0000000502007986 */ /* 0x0009e4000c101906 */
.L_x_2:
[----:B------:R-:W-:Y:S05]  /*0980*/  @!P1 EXIT ;  /* 0x000000000000994d */ /* 0x000fea0003800000 */
[----:B------:R-:W-:Y:S02]  /*0990*/  ISETP.GE.U32.AND P0, PT, R16, 0x4, PT ;  /* 0x000000041000780c */ /* 0x000fe40003f06070 */
[----:B------:R-:W-:-:S04]  /*09a0*/  LOP3.LUT R4, R4, 0x3, RZ, 0xc0, !PT ;  /* 0x0000000304047812 */ /* 0x000fc800078ec0ff */
[----:B------:R-:W-:-:S07]  /*09b0*/  ISETP.NE.AND P1, PT, R4, RZ, PT ;  /* 0x000000ff0400720c */ /* 0x000fce0003f25270 */
[----:B------:R-:W-:Y:S06]  /*09c0*/  @!P0 BRA `(.L_x_3) ;  /* 0x00000000006c8947 */ /* 0x000fec0003800000 */
[----:B------:R-:W1:Y:S01]  /*09d0*/  LDC.64 R8, c[0x0][0x380] ;  /* 0x0000e000ff087b82 */ /* 0x000e620000000a00 */
[----:B----4-:R-:W-:Y:S01]  /*09e0*/  IADD3 R13, PT, PT, R0, R7, RZ ;  /* 0x00000007000d7210 */ /* 0x010fe20007ffe0ff */
[----:B------:R-:W3:Y:S06]  /*09f0*/  LDCU.64 UR4, c[0x0][0x380] ;  /* 0x00007000ff0477ac */ /* 0x000eec0008000a00 */
[----:B------:R-:W4:Y:S01]  /*0a00*/  LDC.64 R10, c[0x0][0x388] ;  /* 0x0000e200ff0a7b82 */ /* 0x000f220000000a00 */
[----:B-1----:R-:W-:-:S06]  /*0a10*/  IMAD.WIDE.U32 R12, R13, 0x4, R8 ;  /* 0x000000040d0c7825 */ /* 0x002fcc00078e0008 */
[----:B------:R-:W2:Y:S01]  /*0a20*/  LDG.E R12, desc[UR6][R12.64] ;  /* 0x000000060c0c7981 */ /* 0x000ea2000c1e1900 */
[----:B----4-:R-:W-:-:S05]  /*0a30*/  IMAD.WIDE.U32 R8, R7, 0x4, R10 ;  /* 0x0000000407087825 */ /* 0x010fca00078e000a */
[----:B------:R-:W2:Y:S01]  /*0a40*/  LDG.E R6, desc[UR6][R8.64] ;  /* 0x0000000608067981 */ /* 0x000ea2000c1e1900 */
[----:B------:R-:W-:-:S04]  /*0a50*/  IADD3 R11, P0, PT, R0, R7, RZ ;  /* 0x00000007000b7210 */ /* 0x000fc80007f1e0ff */
[----:B------:R-:W-:Y:S02]  /*0a60*/  IADD3.X R14, PT, PT, RZ, RZ, RZ, P0, !PT ;  /* 0x000000ffff0e7210 */ /* 0x000fe400007fe4ff */
        /* <DEDUP_REMOVED lines=8> */
[----:B------:R-:W2:Y:S04]  /*0af0*/  LDG.E R6, desc[UR6][R10.64+0x8] ;  /* 0x000008060a067981 */ /* 0x000ea8000c1e1900 */
[----:B------:R-:W2:Y:S02]  /*0b00*/  LDG.E R12, desc[UR6][R8.64+0x8] ;  /* 0x00000806080c7981 */ /* 0x000ea4000c1e1900 */
[----:B--2---:R-:W-:-:S05]  /*0b10*/  FFMA R15, R6, R12, R13 ;  /* 0x0000000c060f7223 */ /* 0x004fca000000000d */
[----:B------:R3:W-:Y:S04]  /*0b20*/  STG.E desc[UR6][R2.64], R15 ;  /* 0x0000000f02007986 */ /* 0x0007e8000c101906 */
[----:B------:R-:W1:Y:S04]  /*0b30*/  LDG.E R6, desc[UR6][R10.64+0xc] ;  /* 0x00000c060a067981 */ /* 0x000e68000c1e1900 */
[----:B------:R-:W1:Y:S01]  /*0b40*/  LDG.E R12, desc[UR6][R8.64+0xc] ;  /* 0x00000c06080c7981 */ /* 0x000e62000c1e1900 */
[----:B------:R-:W-:Y:S02]  /*0b50*/  VIADD R7, R7, 0x4 ;  /* 0x0000000407077836 */ /* 0x000fe40000000000 */
[----:B-1----:R-:W-:-:S05]  /*0b60*/  FFMA R5, R6, R12, R15 ;  /* 0x0000000c06057223 */ /* 0x002fca000000000f */
[----:B------:R3:W-:Y:S02]  /*0b70*/  STG.E desc[UR6][R2.64], R5 ;  /* 0x0000000502007986 */ /* 0x0007e4000c101906 */
.L_x_3:
[----:B------:R-:W-:Y:S05]  /*0b80*/  @!P1 EXIT ;  /* 0x000000000000994d */ /* 0x000fea0003800000 */
[----:B------:R-:W1:Y:S01]  /*0b90*/  LDC.64 R8, c[0x0][0x388] ;  /* 0x0000e200ff087b82 */ /* 0x000e620000000a00 */
[----:B---34-:R-:W-:Y:S02]  /*0ba0*/  IADD3 R13, PT, PT, R0, R7, RZ ;  /* 0x00000007000d7210 */ /* 0x018fe40007ffe0ff */
[----:B------:R-:W-:-:S05]  /*0bb0*/  IADD3 R4, PT, PT, -R4, RZ, RZ ;  /* 0x000000ff04047210 */ /* 0x000fca0007ffe1ff */
[----:B------:R-:W3:Y:S01]  /*0bc0*/  LDC.64 R10, c[0x0][0x380] ;  /* 0x0000e000ff0a7b82 */ /* 0x000ee20000000a00 */
[----:B-1----:R-:W-:-:S04]  /*0bd0*/  IMAD.WIDE.U32 R6, R7, 0x4, R8 ;  /* 0x0000000407067825 */ /* 0x002fc800078e0008 */
[----:B---3--:R-:W-:Y:S01]  /*0be0*/  IMAD.WIDE.U32 R8, R13, 0x4, R10 ;  /* 0x000000040d087825 */ /* 0x008fe200078e000a */
[----:B------:R-:W-:Y:S02]  /*0bf0*/  MOV R10, R6 ;  /* 0x00000006000a7202 */ /* 0x000fe40000000f00 */
[----:B------:R-:W-:Y:S01]  /*0c00*/  MOV R11, R7 ;  /* 0x00000007000b7202 */ /* 0x000fe20000000f00 */
[----:B------:R-:W-:Y:S01]  /*0c10*/  IMAD.MOV.U32 R6, RZ, RZ, R8 ;  /* 0x000000ffff067224 */ /* 0x000fe200078e0008 */
[----:B------:R-:W-:-:S07]  /*0c20*/  MOV R7, R9 ;  /* 0x0000000900077202 */ /* 0x000fce0000000f00 */
.L_x_4:
[----:B------:R-:W-:Y:S01]  /*0c30*/  MOV R8, R10 ;  /* 0x0000000a00087202 */ /* 0x000fe20000000f00 */
[----:B------:R-:W-:Y:S01]  /*0c40*/  IMAD.MOV.U32 R9, RZ, RZ, R11 ;  /* 0x000000ffff097224 */ /* 0x000fe200078e000b */
[----:B-1----:R1:W2:Y:S04]  /*0c50*/  LDG.E R0, desc[UR6][R6.64] ;  /* 0x0000000606007981 */ /* 0x0022a8000c1e1900 */
[----:B------:R-:W2:Y:S01]  /*0c60*/  LDG.E R8, desc[UR6][R8.64] ;  /* 0x0000000608087981 */ /* 0x000ea2000c1e1900 */
[----:B------:R-:W-:Y:S02]  /*0c70*/  IADD3 R4, PT, PT, R4, 0x1, RZ ;  /* 0x0000000104047810 */ /* 0x000fe40007ffe0ff */
[----:B------:R-:W-:Y:S02]  /*0c80*/  IADD3 R10, P1, PT, R10, 0x4, RZ ;  /* 0x000000040a0a7810 */ /* 0x000fe40007f3e0ff */
[----:B------:R-:W-:-:S02]  /*0c90*/  ISETP.NE.AND P0, PT, R4, RZ, PT ;  /* 0x000000ff0400720c */ /* 0x000fc40003f05270 */
[----:B-1----:R-:W-:Y:S02]  /*0ca0*/  IADD3 R6, P2, PT, R6, 0x4, RZ ;  /* 0x0000000406067810 */ /* 0x002fe40007f5e0ff */
[----:B------:R-:W-:Y:S02]  /*0cb0*/  IADD3.X R11, PT, PT, RZ, R11, RZ, P1, !PT ;  /* 0x0000000bff0b7210 */ /* 0x000fe40000ffe4ff */
[----:B------:R-:W-:Y:S01]  /*0cc0*/  IADD3.X R7, PT, PT, RZ, R7, RZ, P2, !PT ;  /* 0x00000007ff077210 */ /* 0x000fe200017fe4ff */
[----:B--2--5:R-:W-:-:S05]  /*0cd0*/  FFMA R5, R0, R8, R5 ;  /* 0x0000000800057223 */ /* 0x024fca0000000005 */
[----:B------:R1:W-:Y:S01]  /*0ce0*/  STG.E desc[UR6][R2.64], R5 ;  /* 0x0000000502007986 */ /* 0x0003e2000c101906 */
[----:B------:R-:W-:Y:S05]  /*0cf0*/  @P0 BRA `(.L_x_4) ;  /* 0xfffffffc00cc0947 */ /* 0x000fea000383ffff */
[----:B------:R-:W-:Y:S05]  /*0d00*/  EXIT ;  /* 0x000000000000794d */ /* 0x000fea0003800000 */
.L_x_5:
[----:B------:R-:W-:-:S00]  /*0d10*/  BRA `(.L_x_5) ;  /* 0xfffffffc00fc7947 */ /* 0x000fc0000383ffff */
[----:B------:R-:W-:-:S00]  /*0d20*/  NOP ;  /* 0x0000000000007918 */ /* 0x000fc00000000000 */
        /* <DEDUP_REMOVED lines=13> */
.L_x_105:


//--------------------- .text._Z15activation_tanhPfiiiS_ --------------------------
	.section	.text._Z15activation_tanhPfiiiS_,"ax",@progbits
	.align	128
        .global         _Z15activation_tanhPfiiiS_
        .type           _Z15activation_tanhPfiiiS_,@function
        .size           _Z15activation_tanhPfiiiS_,(.L_x_106 - _Z15activation_tanhPfiiiS_)
        .other          _Z15activation_tanhPfiiiS_,@"STO_CUDA_ENTRY STV_DEFAULT"
_Z15activation_tanhPfiiiS_:
.text._Z15activation_tanhPfiiiS_:
[----:B------:R-:W-:Y:S08]  /*0000*/  LDC R1, c[0x0][0x37c] ;  /* 0x0000df00ff017b82 */ /* 0x000ff00000000800 */
[----:B------:R-:W0:Y:S01]  /*0010*/  LDC R0, c[0x0][0x390] ;  /* 0x0000e400ff007b82 */ /* 0x000e220000000800 */
[----:B------:R-:W1:Y:S07]  /*0020*/  LDCU UR5, c[0x0][0x364] ;  /* 0x00006c80ff0577ac */ /* 0x000e6e0008000800 */
[----:B------:R-:W1:Y:S01]  /*0030*/  S2UR UR4, SR_CTAID.Y ;  /* 0x00000000000479c3 */ /* 0x000e620000002600 */
[----:B0-----:R-:W-:Y:S01]  /*0040*/  ISETP.GE.AND P0, PT, R0, 0x1, PT ;  /* 0x000000010000780c */ /* 0x001fe20003f06270 */
[----:B-1----:R-:W-:-:S12]  /*0050*/  UIMAD UR4, UR4, UR5, URZ ;  /* 0x00000005040472a4 */ /* 0x002fd8000f8e02ff */
[----:B------:R-:W-:Y:S05]  /*0060*/  @!P0 EXIT ;  /* 0x000000000000894d */ /* 0x000fea0003800000 */
[----:B------:R-:W0:Y:S01]  /*0070*/  S2R R10, SR_TID.X ;  /* 0x00000000000a7919 */ /* 0x000e220000002100 */
[----:B------:R-:W0:Y:S01]  /*0080*/  LDCU UR5, c[0x0][0x360] ;  /* 0x00006c00ff0577ac */ /* 0x000e220008000800 */
[C---:B------:R-:W-:Y:S01]  /*0090*/  ISETP.GE.U32.AND P1, PT, R0.reuse, 0x4, PT ;  /* 0x000000040000780c */ /* 0x040fe20003f26070 */
[----:B------:R-:W-:Y:S01]  /*00a0*/  HFMA2 R11, -RZ, RZ, 0, 0 ;  /* 0x00000000ff0b7431 */ /* 0x000fe200000001ff */
[----:B------:R-:W0:Y:S01]  /*00b0*/  S2R R3, SR_CTAID.X ;  /* 0x0000000000037919 */ /* 0x000e220000002500 */
[----:B------:R-:W-:Y:S01]  /*00c0*/  LOP3.LUT R20, R0, 0x3, RZ, 0xc0, !PT ;  /* 0x0000000300147812 */ /* 0x000fe200078ec0ff */
[----:B------:R-:W1:Y:S01]  /*00d0*/  LDCU.64 UR6, c[0x0][0x358] ;  /* 0x00006b00ff0677ac */ /* 0x000e620008000a00 */
[----:B------:R-:W2:Y:S02]  /*00e0*/  S2R R21, SR_TID.Y ;  /* 0x0000000000157919 */ /* 0x000ea40000002200 */
[----:B------:R-:W-:Y:S01]  /*00f0*/  ISETP.NE.AND P0, PT, R20, RZ, PT ;  /* 0x000000ff1400720c */ /* 0x000fe20003f05270 */
[----:B0-----:R-:W-:Y:S01]  /*0100*/  IMAD R10, R3, UR5, R10 ;  /* 0x00000005030a7c24 */ /* 0x001fe2000f8e020a */
[----:B--2---:R-:W-:-:S04]  /*0110*/  IADD3 R12, PT, PT, R21, UR4, RZ ;  /* 0x00000004150c7c10 */ /* 0x004fc8000fffe0ff */
[----:B-1----:R-:W-:Y:S07]  /*0120*/  @!P1 BRA `(.L_x_6) ;  /* 0x0000000400889947 */ /* 0x002fee0003800000 */
[----:B------:R-:W0:Y:S01]  /*0130*/  LDC.64 R18, c[0x0][0x388] ;  /* 0x0000e200ff127b82 */ /* 0x000e220000000a00 */
[----:B------:R-:W-:-:S04]  /*0140*/  LOP3.LUT R11, R0, 0x7ffffffc, RZ, 0xc0, !PT ;  /* 0x7ffffffc000b7812 */ /* 0x000fc800078ec0ff */
[----:B------:R-:W-:-:S03]  /*0150*/  IADD3 R14, PT, PT, -R11, RZ, RZ ;  /* 0x000000ff0b0e7210 */ /* 0x000fc60007ffe1ff */
[----:B------:R-:W1:Y:S08]  /*0160*/  LDC.64 R4, c[0x0][0x380] ;  /* 0x0000e000ff047b82 */ /* 0x000e700000000a00 */
[----:B------:R-:W2:Y:S01]  /*0170*/  LDC.64 R2, c[0x0][0x398] ;  /* 0x0000e600ff027b82 */ /* 0x000ea20000000a00 */
[C---:B0-----:R-:W-:Y:S01]  /*0180*/  IADD3 R21, PT, PT, R18.reuse, UR4, R21 ;  /* 0x0000000412157c10 */ /* 0x041fe2000fffe015 */
[C---:B------:R-:W-:Y:S01]  /*0190*/  IMAD R17, R18.reuse, 0x3, R12 ;  /* 0x0000000312117824 */ /* 0x040fe200078e020c */
[C---:B------:R-:W-:Y:S01]  /*01a0*/  LEA R15, R18.reuse, R12, 0x1 ;  /* 0x0000000c120f7211 */ /* 0x040fe200078e08ff */
[----:B------:R-:W-:-:S02]  /*01b0*/  IMAD R13, R18, R19, RZ ;  /* 0x00000013120d7224 */ /* 0x000fc400078e02ff */
[-CC-:B------:R-:W-:Y:S02]  /*01c0*/  IMAD R21, R21, R19.reuse, R10.reuse ;  /* 0x0000001315157224 */ /* 0x180fe400078e020a */
[-CC-:B------:R-:W-:Y:S02]  /*01d0*/  IMAD R15, R15, R19.reuse, R10.reuse ;  /* 0x000000130f0f7224 */ /* 0x180fe400078e020a */
[-CC-:B------:R-:W-:Y:S02]  /*01e0*/  IMAD R17, R17, R19.reuse, R10.reuse ;  /* 0x0000001311117224 */ /* 0x180fe400078e020a */
[----:B-1----:R-:W-:-:S07]  /*01f0*/  IMAD R19, R12, R19, R10 ;  /* 0x000000130c137224 */ /* 0x002fce00078e020a */
.L_x_7:
[----:B0-----:R-:W-:-:S06]  /*0200*/  IMAD.WIDE R8, R19, 0x4, R4 ;  /* 0x0000000413087825 */ /* 0x001fcc00078e0204 */
[----:B------:R-:W3:Y:S01]  /*0210*/  LDG.E R8, desc[UR6][R8.64] ;  /* 0x0000000608087981 */ /* 0x000ee2000c1e1900 */
[----:B------:R-:W-:Y:S01]  /*0220*/  MOV R18, 0x3c80f082 ;  /* 0x3c80f08200127802 */ /* 0x000fe20000000f00 */
[----:B------:R-:W-:Y:S02]  /*0230*/  HFMA2 R16, -RZ, RZ, 1.875, 0 ;  /* 0x3f800000ff107431 */ /* 0x000fe400000001ff */
[C---:B---3--:R-:W-:Y:S01]  /*0240*/  FMUL R6, |R8|.reuse, 2.8853900432586669922 ;  /* 0x4038aa3b08067820 */ /* 0x048fe20000400200 */
[C---:B------:R-:W-:Y:S01]  /*0250*/  FMUL R25, R8.reuse, R8 ;  /* 0x0000000808197220 */ /* 0x040fe20000400000 */
[C---:B------:R-:W-:Y:S02]  /*0260*/  FSETP.GE.AND P2, PT, |R8|.reuse, 0.60000002384185791016, PT ;  /* 0x3f19999a0800780b */ /* 0x040fe40003f46200 */
[----:B------:R-:W-:Y:S01]  /*0270*/  FSETP.GE.AND P1, PT, |R8|, 9.010913848876953125, PT ;  /* 0x41102cb40800780b */ /* 0x000fe20003f26200 */
[C---:B------:R-:W-:Y:S01]  /*0280*/  FFMA R24, R25.reuse, R18, -0.052303962409496307373 ;  /* 0xbd563cae19187423 */ /* 0x040fe20000000012 */
[----:B------:R-:W0:Y:S03]  /*0290*/  MUFU.EX2 R6, R6 ;  /* 0x0000000600067308 */ /* 0x000e260000000800 */
[----:B------:R-:W-:Y:S01]  /*02a0*/  FFMA R24, R25, R24, 0.1331529766321182251 ;  /* 0x3e08594119187423 */ /* 0x000fe20000000018 */
[----:B0-----:R-:W-:-:S03]  /*02b0*/  FADD R7, R6, 1 ;  /* 0x3f80000006077421 */ /* 0x001fc60000000000 */
[----:B------:R-:W-:-:S04]  /*02c0*/  FFMA R6, R25, R24, -0.33332768082618713379 ;  /* 0xbeaaa9ed19067423 */ /* 0x000fc80000000018 */
[----:B------:R-:W-:Y:S01]  /*02d0*/  FFMA R25, R25, R6, RZ ;  /* 0x0000000619197223 */ /* 0x000fe200000000ff */
[----:B------:R-:W0:Y:S02]  /*02e0*/  MUFU.RCP R7, R7 ;  /* 0x0000000700077308 */ /* 0x000e240000001000 */
[----:B0-----:R-:W-:Y:S01]  /*02f0*/  FFMA R22, R7, -2, R16 ;  /* 0xc000000007167823 */ /* 0x001fe20000000010 */
[----:B--2---:R-:W-:-:S04]  /*0300*/  IMAD.WIDE R6, R19, 0x4, R2 ;  /* 0x0000000413067825 */ /* 0x004fc800078e0202 */
[----:B------:R-:W-:-:S04]  /*0310*/  FSEL R9, R22, 1, !P1 ;  /* 0x3f80000016097808 */ /* 0x000fc80004800000 */
[--C-:B------:R-:W-:Y:S01]  /*0320*/  LOP3.LUT R23, R9, 0x80000000, R8.reuse, 0xb8, !PT ;  /* 0x8000000009177812 */ /* 0x100fe200078eb808 */
[----:B------:R-:W-:Y:S01]  /*0330*/  @!P2 FFMA R23, R8, R25, R8 ;  /* 0x000000190817a223 */ /* 0x000fe20000000008 */
[----:B------:R-:W-:-:S04]  /*0340*/  IMAD.WIDE R8, R21, 0x4, R4 ;  /* 0x0000000415087825 */ /* 0x000fc800078e0204 */
[----:B------:R0:W-:Y:S04]  /*0350*/  STG.E desc[UR6][R6.64], R23 ;  /* 0x0000001706007986 */ /* 0x0001e8000c101906 */
[----:B------:R-:W2:Y:S02]  /*0360*/  LDG.E R8, desc[UR6][R8.64] ;  /* 0x0000000608087981 */ /* 0x000ea4000c1e1900 */
[C---:B--2---:R-:W-:Y:S01]  /*0370*/  FMUL R22, |R8|.reuse, 2.8853900432586669922 ;  /* 0x4038aa3b08167820 */ /* 0x044fe20000400200 */
[C---:B------:R-:W-:Y:S01]  /*0380*/  FMUL R27, R8.reuse, R8 ;  /* 0x00000008081b7220 */ /* 0x040fe20000400000 */
[C---:B------:R-:W-:Y:S02]  /*0390*/  FSETP.GE.AND P2, PT, |R8|.reuse, 0.60000002384185791016, PT ;  /* 0x3f19999a0800780b */ /* 0x040fe40003f46200 */
[----:B------:R-:W-:Y:S01]  /*03a0*/  FSETP.GE.AND P1, PT, |R8|, 9.010913848876953125, PT ;  /* 0x41102cb40800780b */ /* 0x000fe20003f26200 */
[C---:B------:R-:W-:Y:S01]  /*03b0*/  FFMA R26, R27.reuse, R18, -0.052303962409496307373 ;  /* 0xbd563cae1b1a7423 */ /* 0x040fe20000000012 */
[----:B------:R-:W1:Y:S03]  /*03c0*/  MUFU.EX2 R22, R22 ;  /* 0x0000001600167308 */ /* 0x000e660000000800 */
[----:B0-----:R-:W-:-:S04]  /*03d0*/  FFMA R6, R27, R26, 0.1331529766321182251 ;  /* 0x3e0859411b067423 */ /* 0x001fc8000000001a */
[----:B------:R-:W-:-:S04]  /*03e0*/  FFMA R6, R27, R6, -0.33332768082618713379 ;  /* 0xbeaaa9ed1b067423 */ /* 0x000fc80000000006 */
[----:B------:R-:W-:Y:S01]  /*03f0*/  FFMA R27, R27, R6, RZ ;  /* 0x000000061b1b7223 */ /* 0x000fe200000000ff */
[----:B------:R-:W-:-:S04]  /*0400*/  IMAD.WIDE R6, R21, 0x4, R2 ;  /* 0x0000000415067825 */ /* 0x000fc800078e0202 */
[----:B-1----:R-:W-:-:S04]  /*0410*/  FADD R24, R22, 1 ;  /* 0x3f80000016187421 */ /* 0x002fc80000000000 */
[----:B------:R-:W0:Y:S02]  /*0420*/  MUFU.RCP R25, R24 ;  /* 0x0000001800197308 */ /* 0x000e240000001000 */
[----:B0-----:R-:W-:-:S05]  /*0430*/  FFMA R25, R25, -2, R16 ;  /* 0xc000000019197823 */ /* 0x001fca0000000010 */
        /* <DEDUP_REMOVED lines=15> */
[----:B-1----:R-:W-:-:S06]  /*0530*/  FADD R23, R22, 1 ;  /* 0x3f80000016177421 */ /* 0x002fcc0000000000 */
[----:B------:R-:W0:Y:S02]  /*0540*/  MUFU.RCP R23, R23 ;  /* 0x0000001700177308 */ /* 0x000e240000001000 */
[----:B0-----:R-:W-:-:S05]  /*0550*/  FFMA R24, R23, -2, R16 ;  /* 0xc000000017187823 */ /* 0x001fca0000000010 */
[----:B------:R-:W-:-:S04]  /*0560*/  FSEL R7, R24, 1, !P1 ;  /* 0x3f80000018077808 */ /* 0x000fc80004800000 */
[--C-:B------:R-:W-:Y:S01]  /*0570*/  LOP3.LUT R25, R7, 0x80000000, R8.reuse, 0xb8, !PT ;  /* 0x8000000007197812 */ /* 0x100fe200078eb808 */
[----:B------:R-:W-:Y:S01]  /*0580*/  @!P2 FFMA R25, R8, R27, R8 ;  /* 0x0000001b0819a223 */ /* 0x000fe20000000008 */
[----:B------:R-:W-:-:S04]  /*0590*/  IMAD.WIDE R6, R15, 0x4, R2 ;  /* 0x000000040f067825 */ /* 0x000fc800078e0202 */
[----:B------:R-:W-:Y:S01]  /*05a0*/  IMAD.WIDE R8, R17, 0x4, R4 ;  /* 0x0000000411087825 */ /* 0x000fe200078e0204 */
[----:B------:R0:W-:Y:S05]  /*05b0*/  STG.E desc[UR6][R6.64], R25 ;  /* 0x0000001906007986 */ /* 0x0001ea000c101906 */
[----:B------:R-:W2:Y:S01]  /*05c0*/  LDG.E R8, desc[UR6][R8.64] ;  /* 0x0000000608087981 */ /* 0x000ea2000c1e1900 */
[----:B------:R-:W-:Y:S02]  /*05d0*/  IADD3 R14, PT, PT, R14, 0x4, RZ ;  /* 0x000000040e0e7810 */ /* 0x000fe40007ffe0ff */
[C---:B------:R-:W-:Y:S02]  /*05e0*/  LEA R21, R13.reuse, R21, 0x2 ;  /* 0x000000150d157211 */ /* 0x040fe400078e10ff */
[----:B------:R-:W-:-:S02]  /*05f0*/  LEA R15, R13, R15, 0x2 ;  /* 0x0000000f0d0f7211 */ /* 0x000fc400078e10ff */
[----:B------:R-:W-:Y:S01]  /*0600*/  LEA R19, R13, R19, 0x2 ;  /* 0x000000130d137211 */ /* 0x000fe200078e10ff */
        /* <DEDUP_REMOVED lines=12> */
[----:B------:R-:W-:Y:S02]  /*06d0*/  FSEL R7, R16, 1, !P1 ;  /* 0x3f80000010077808 */ /* 0x000fe40004800000 */
[----:B------:R-:W-:Y:S02]  /*06e0*/  ISETP.NE.AND P1, PT, R14, RZ, PT ;  /* 0x000000ff0e00720c */ /* 0x000fe40003f25270 */
[----:B------:R-:W-:Y:S01]  /*06f0*/  LOP3.LUT R9, R7, 0x80000000, R8, 0xb8, !PT ;  /* 0x8000000007097812 */ /* 0x000fe200078eb808 */
[----:B------:R-:W-:-:S04]  /*0700*/  IMAD.WIDE R6, R17, 0x4, R2 ;  /* 0x0000000411067825 */ /* 0x000fc800078e0202 */
[----:B------:R-:W-:Y:S01]  /*0710*/  @!P2 FFMA R9, R8, R27, R8 ;  /* 0x0000001b0809a223 */ /* 0x000fe20000000008 */
[----:B------:R-:W-:-:S04]  /*0720*/  LEA R17, R13, R17, 0x2 ;  /* 0x000000110d117211 */ /* 0x000fc800078e10ff */
[----:B------:R0:W-:Y:S01]  /*0730*/  STG.E desc[UR6][R6.64], R9 ;  /* 0x0000000906007986 */ /* 0x0001e2000c101906 */
[----:B------:R-:W-:Y:S05]  /*0740*/  @P1 BRA `(.L_x_7) ;  /* 0xfffffff800ac1947 */ /* 0x000fea000383ffff */
.L_x_6:
[----:B------:R-:W-:Y:S05]  /*0750*/  @!P0 EXIT ;  /* 0x000000000000894d */ /* 0x000fea0003800000 */
[----:B------:R-:W-:Y:S02]  /*0760*/  ISETP.NE.AND P1, PT, R20, 0x1, PT ;  /* 0x000000011400780c */ /* 0x000fe40003f25270 */
[----:B------:R-:W-:-:S04]  /*0770*/  LOP3.LUT R0, R0, 0x1, RZ, 0xc0, !PT ;  /* 0x0000000100007812 */ /* 0x000fc800078ec0ff */
[----:B------:R-:W-:-:S07]  /*0780*/  ISETP.NE.U32.AND P0, PT, R0, 0x1, PT ;  /* 0x000000010000780c */ /* 0x000fce0003f05070 */
[----:B------:R-:W-:Y:S06]  /*0790*/  @!P1 BRA `(.L_x_8) ;  /* 0x0000000000c09947 */ /* 0x000fec0003800000 */
[----:B------:R-:W1:Y:S01]  /*07a0*/  LDCU.64 UR4, c[0x0][0x388] ;  /* 0x00007100ff0477ac */ /* 0x000e620008000a00 */
[----:B------:R-:W0:Y:S08]  /*07b0*/  LDC.64 R4, c[0x0][0x380] ;  /* 0x0000e000ff047b82 */ /* 0x000e300000000a00 */
[----:B------:R-:W2:Y:S01]  /*07c0*/  LDC.64 R2, c[0x0][0x398] ;  /* 0x0000e600ff027b82 */ /* 0x000ea20000000a00 */
[----:B-1----:R-:W-:-:S04]  /*07d0*/  IMAD R13, R11, UR4, R12 ;  /* 0x000000040b0d7c24 */ /* 0x002fc8000f8e020c */
[----:B------:R-:W-:-:S04]  /*07e0*/  IMAD R15, R13, UR5, R10 ;  /* 0x000000050d0f7c24 */ /* 0x000fc8000f8e020a */
[----:B0-----:R-:W-:-:S06]  /*07f0*/  IMAD.WIDE R8, R15, 0x4, R4 ;  /* 0x000000040f087825 */ /* 0x001fcc00078e0204 */
[----:B------:R0:W3:Y:S01]  /*0800*/  LDG.E R8, desc[UR6][R8.64] ;  /* 0x0000000608087981 */ /* 0x0000e2000c1e1900 */
[----:B------:R-:W-:Y:S01]  /*0810*/  MOV R7, 0x3c80f082 ;  /* 0x3c80f08200077802 */ /* 0x000fe20000000f00 */
[----:B------:R-:W-:Y:S01]  /*0820*/  HFMA2 R6, -RZ, RZ, 1.875, 0 ;  /* 0x3f800000ff067431 */ /* 0x000fe200000001ff */
[----:B0-----:R-:W-:-:S05]  /*0830*/  IADD3 R9, PT, PT, R13, UR4, RZ ;  /* 0x000000040d097c10 */ /* 0x001fca000fffe0ff */
[----:B------:R-:W-:-:S04]  /*0840*/  IMAD R9, R9, UR5, R10 ;  /* 0x0000000509097c24 */ /* 0x000fc8000f8e020a */
[----:B------:R-:W-:-:S04]  /*0850*/  IMAD.WIDE R4, R9, 0x4, R4 ;  /* 0x0000000409047825 */ /* 0x000fc800078e0204 */
        /* <DEDUP_REMOVED lines=8> */
[C---:B------:R-:W-:Y:S01]  /*08e0*/  FFMA R0, R16.reuse, R19, -0.33332768082618713379 ;  /* 0xbeaaa9ed10007423 */ /* 0x040fe20000000013 */
[----:B------:R2:W0:Y:S03]  /*08f0*/  MUFU.RCP R17, R14 ;  /* 0x0000000e00117308 */ /* 0x0004260000001000 */
[----:B------:R-:W-:Y:S01]  /*0900*/  FFMA R13, R16, R0, RZ ;  /* 0x00000000100d7223 */ /* 0x000fe200000000ff */
[----:B--2---:R-:W-:-:S04]  /*0910*/  IMAD.WIDE R14, R15, 0x4, R2 ;  /* 0x000000040f0e7825 */ /* 0x004fc800078e0202 */
[----:B0-----:R-:W-:-:S05]  /*0920*/  FFMA R17, R17, -2, R6 ;  /* 0xc000000011117823 */ /* 0x001fca0000000006 */
[----:B------:R-:W-:-:S04]  /*0930*/  FSEL R17, R17, 1, !P1 ;  /* 0x3f80000011117808 */ /* 0x000fc80004800000 */
[--C-:B------:R-:W-:Y:S01]  /*0940*/  LOP3.LUT R17, R17, 0x80000000, R8.reuse, 0xb8, !PT ;  /* 0x8000000011117812 */ /* 0x100fe200078eb808 */
[----:B------:R-:W-:-:S05]  /*0950*/  @!P2 FFMA R17, R8, R13, R8 ;  /* 0x0000000d0811a223 */ /* 0x000fca0000000008 */
[----:B------:R1:W-:Y:S04]  /*0960*/  STG.E desc[UR6][R14.64], R17 ;  /* 0x000000110e007986 */ /* 0x0003e8000c101906 */
[----:B------:R-:W2:Y:S01]  /*0970*/  LDG.E R4, desc[UR6][R4.64] ;  /* 0x0000000604047981 */ /* 0x000ea2000c1e1900 */
[----:B------:R-:W-:Y:S01]  /*0980*/  IMAD.WIDE R2, R9, 0x4, R2 ;  /* 0x0000000409027825 */ /* 0x000fe200078e0202 */
[----:B------:R-:W-:-:S03]  /*0990*/  IADD3 R11, PT, PT, R11, 0x2, RZ ;  /* 0x000000020b0b7810 */ /* 0x000fc60007ffe0ff */
[C---:B--2---:R-:W-:Y:S01]  /*09a0*/  FMUL R8, |R4|.reuse, 2.8853900432586669922 ;  /* 0x4038aa3b04087820 */ /* 0x044fe20000400200 */
[C---:B------:R-:W-:Y:S01]  /*09b0*/  FMUL R16, R4.reuse, R4 ;  /* 0x0000000404107220 */ /* 0x040fe20000400000 */
[C---:B------:R-:W-:Y:S02]  /*09c0*/  FSETP.GE.AND P2, PT, |R4|.reuse, 0.60000002384185791016, PT ;  /* 0x3f19999a0400780b */ /* 0x040fe40003f46200 */
[----:B------:R-:W-:Y:S01]  /*09d0*/  FSETP.GE.AND P1, PT, |R4|, 9.010913848876953125, PT ;  /* 0x41102cb40400780b */ /* 0x000fe20003f26200 */
[C---:B------:R-:W-:Y:S01]  /*09e0*/  FFMA R7, R16.reuse, R7, -0.052303962409496307373 ;  /* 0xbd563cae10077423 */ /* 0x040fe20000000007 */
[----:B------:R-:W0:Y:S03]  /*09f0*/  MUFU.EX2 R8, R8 ;  /* 0x0000000800087308 */ /* 0x000e260000000800 */
[----:B------:R-:W-:-:S04]  /*0a00*/  FFMA R7, R16, R7, 0.1331529766321182251 ;  /* 0x3e08594110077423 */ /* 0x000fc80000000007 */
[----:B------:R-:W-:-:S04]  /*0a10*/  FFMA R0, R16, R7, -0.33332768082618713379 ;  /* 0xbeaaa9ed10007423 */ /* 0x000fc80000000007 */
[----:B------:R-:W-:Y:S01]  /*0a20*/  FFMA R7, R16, R0, RZ ;  /* 0x0000000010077223 */ /* 0x000fe200000000ff */
[----:B0-----:R-:W-:-:S06]  /*0a30*/  FADD R13, R8, 1 ;  /* 0x3f800000080d7421 */ /* 0x001fcc0000000000 */
[----:B------:R-:W0:Y:S02]  /*0a40*/  MUFU.RCP R13, R13 ;  /* 0x0000000d000d7308 */ /* 0x000e240000001000 */
[----:B0-----:R-:W-:-:S05]  /*0a50*/  FFMA R6, R13, -2, R6 ;  /* 0xc00000000d067823 */ /* 0x001fca0000000006 */
[----:B------:R-:W-:-:S04]  /*0a60*/  FSEL R5, R6, 1, !P1 ;  /* 0x3f80000006057808 */ /* 0x000fc80004800000 */
[--C-:B------:R-:W-:Y:S01]  /*0a70*/  LOP3.LUT R5, R5, 0x80000000, R4.reuse, 0xb8, !PT ;  /* 0x8000000005057812 */ /* 0x100fe200078eb804 */
[----:B------:R-:W-:-:S05]  /*0a80*/  @!P2 FFMA R5, R4, R7, R4 ;  /* 0x000000070405a223 */ /* 0x000fca0000000004 */
[----:B------:R1:W-:Y:S02]  /*0a90*/  STG.E desc[UR6][R2.64], R5 ;  /* 0x0000000502007986 */ /* 0x0003e4000c101906 */
.L_x_8:
[----:B------:R-:W-:Y:S05]  /*0aa0*/  @P0 EXIT ;  /* 0x000000000000094d */ /* 0x000fea0003800000 */
[----:B------:R-:W2:Y:S01]  /*0ab0*/  LDCU.64 UR4, c[0x0][0x388] ;  /* 0x00007100ff0477ac */ /* 0x000ea20008000a00 */
[----:B-1----:R-:W1:Y:S08]  /*0ac0*/  LDC.64 R2, c[0x0][0x380] ;  /* 0x0000e000ff027b82 */ /* 0x002e700000000a00 */
[----:B------:R-:W3:Y:S01]  /*0ad0*/  LDC.64 R4, c[0x0][0x398] ;  /* 0x0000e600ff047b82 */ /* 0x000ee20000000a00 */
[----:B--2---:R-:W-:-:S04]  /*0ae0*/  IMAD R11, R11, UR4, R12 ;  /* 0x000000040b0b7c24 */ /* 0x004fc8000f8e020c */
[----:B------:R-:W-:-:S04]  /*0af0*/  IMAD R11, R11, UR5, R10 ;  /* 0x000000050b0b7c24 */ /* 0x000fc8000f8e020a */
[----:B-1----:R-:W-:-:S05]  /*0b00*/  IMAD.WIDE R2, R11, 0x4, R2 ;  /* 0x000000040b027825 */ /* 0x002fca00078e0202 */
[----:B0-----:R-:W2:Y:S01]  /*0b10*/  LDG.E R6, desc[UR6][R2.64] ;  /* 0x0000000602067981 */ /* 0x001ea2000c1e1900 */
[----:B------:R-:W-:Y:S01]  /*0b20*/  HFMA2 R10, -RZ, RZ, 1.125, -9232 ;  /* 0x3c80f082ff0a7431 */ /* 0x000fe200000001ff */
[----:B------:R-:W-:Y:S01]  /*0b30*/  MOV R8, 0x3f800000 ;  /* 0x3f80000000087802 */ /* 0x000fe20000000f00 */
[C---:B--2---:R-:W-:Y:S01]  /*0b40*/  FMUL R0, |R6|.reuse, 2.8853900432586669922 ;  /* 0x4038aa3b06007820 */ /* 0x044fe20000400200 */
[C---:B------:R-:W-:Y:S01]  /*0b50*/  FMUL R9, R6.reuse, R6 ;  /* 0x0000000606097220 */ /* 0x040fe20000400000 */
[C---:B------:R-:W-:Y:S02]  /*0b60*/  FSETP.GE.AND P1, PT, |R6|.reuse, 0.60000002384185791016, PT ;  /* 0x3f19999a0600780b */ /* 0x040fe40003f26200 */
[----:B------:R-:W-:Y:S01]  /*0b70*/  FSETP.GE.AND P0, PT, |R6|, 9.010913848876953125, PT ;  /* 0x41102cb40600780b */ /* 0x000fe20003f06200 */
[C---:B------:R-:W-:Y:S01]  /*0b80*/  FFMA R10, R9.reuse, R10, -0.052303962409496307373 ;  /* 0xbd563cae090a7423 */ /* 0x040fe2000000000a */
[----:B------:R-:W0:Y:S02]  /*0b90*/  MUFU.EX2 R0, R0 ;  /* 0x0000000000007308 */ /* 0x000e240000000800 */
[----:B0-----:R-:W-:Y:S01]  /*0ba0*/  FADD R7, R0, 1 ;  /* 0x3f80000000077421 */ /* 0x001fe20000000000 */
[----:B------:R-:W-:-:S04]  /*0bb0*/  FFMA R0, R9, R10, 0.1331529766321182251 ;  /* 0x3e08594109007423 */ /* 0x000fc8000000000a */
[C---:B------:R-:W-:Y:S01]  /*0bc0*/  FFMA R0, R9.reuse, R0, -0.33332768082618713379 ;  /* 0xbeaaa9ed09007423 */ /* 0x040fe20000000000 */
[----:B------:R-:W0:Y:S03]  /*0bd0*/  MUFU.RCP R7, R7 ;  /* 0x0000000700077308 */ /* 0x000e260000001000 */
[----:B------:R-:W-:Y:S01]  /*0be0*/  FFMA R9, R9, R0, RZ ;  /* 0x0000000009097223 */ /* 0x000fe200000000ff */
[----:B0-----:R-:W-:-:S05]  /*0bf0*/  FFMA R8, R7, -2, R8 ;  /* 0xc000000007087823 */ /* 0x001fca0000000008 */
[----:B------:R-:W-:-:S04]  /*0c00*/  FSEL R3, R8, 1, !P0 ;  /* 0x3f80000008037808 */ /* 0x000fc80004000000 */
[----:B------:R-:W-:Y:S01]  /*0c10*/  LOP3.LUT R7, R3, 0x80000000, R6, 0xb8, !PT ;  /* 0x8000000003077812 */ /* 0x000fe200078eb806 */
[----:B---3--:R-:W-:-:S04]  /*0c20*/  IMAD.WIDE R2, R11, 0x4, R4 ;  /* 0x000000040b027825 */ /* 0x008fc800078e0204 */
[----:B------:R-:W-:-:S05]  /*0c30*/  @!P1 FFMA R7, R6, R9, R6 ;  /* 0x0000000906079223 */ /* 0x000fca0000000006 */
[----:B------:R-:W-:Y:S01]  /*0c40*/  STG.E desc[UR6][R2.64], R7 ;  /* 0x0000000702007986 */ /* 0x000fe2000c101906 */
[----:B------:R-:W-:Y:S05]  /*0c50*/  EXIT ;  /* 0x000000000000794d */ /* 0x000fea0003800000 */
.L_x_9:
        /* <DEDUP_REMOVED lines=10> */
.L_x_106:


//--------------------- .text._Z12cudaMeanPoolPfS_iiiiii --------------------------
	.section	.text._Z12cudaMeanPoolPfS_iiiiii,"ax",@progbits
	.align	128
        .global         _Z12cudaMeanPoolPfS_iiiiii
        .type           _Z12cudaMeanPoolPfS_iiiiii,@function
        .size           _Z12cudaMeanPoolPfS_iiiiii,(.L_x_104 - _Z12cudaMeanPoolPfS_iiiiii)
        .other          _Z12cudaMeanPoolPfS_iiiiii,@"STO_CUDA_ENTRY STV_DEFAULT"
_Z12cudaMeanPoolPfS_iiiiii:
.text._Z12cudaMeanPoolPfS_iiiiii:
[----:B------:R-:W-:Y:S08]  /*0000*/  LDC R1, c[0x0][0x37c] ;  /* 0x0000df00ff017b82 */ /* 0x000ff00000000800 */
[----:B------:R-:W0:Y:S02]  /*0010*/  LDC R0, c[0x0][0x398] ;  /* 0x0000e600ff007b82 */ /* 0x000e240000000800 */
[----:B0-----:R-:W-:-:S13]  /*0020*/  ISETP.GE.AND P0, PT, R0, 0x1, PT ;  /* 0x000000010000780c */ /* 0x001fda0003f06270 */
[----:B------:R-:W-:Y:S05]  /*0030*/  @!P0 EXIT ;  /* 0x000000000000894d */ /* 0x000fea0003800000 */
[----:B------:R-:W0:Y:S01]  /*0040*/  LDCU UR4, c[0x0][0x39c] ;  /* 0x00007380ff0477ac */ /* 0x000e220008000800 */
[----:B------:R-:W1:Y:S01]  /*0050*/  S2R R4, SR_TID.X ;  /* 0x0000000000047919 */ /* 0x000e620000002100 */
[----:B------:R-:W2:Y:S01]  /*0060*/  S2UR UR14, SR_CTAID.X ;  /* 0x00000000000e79c3 */ /* 0x000ea20000002500 */
[----:B------:R-:W3:Y:S01]  /*0070*/  LDCU.64 UR16, c[0x0][0x358] ;  /* 0x00006b00ff1077ac */ /* 0x000ee20008000a00 */
[----:B0-----:R-:W-:-:S09]  /*0080*/  UISETP.GE.AND UP0, UPT, UR4, 0x1, UPT ;  /* 0x000000010400788c */ /* 0x001fd2000bf06270 */
[----:B--23--:R-:W-:Y:S05]  /*0090*/  BRA.U !UP0, `(.L_x_10) ;  /* 0x0000002108e07547 */ /* 0x00cfea000b800000 */
[----:B------:R-:W1:Y:S01]  /*00a0*/  LDC R3, c[0x0][0x360] ;  /* 0x0000d800ff037b82 */ /* 0x000e620000000800 */
[----:B------:R-:W0:Y:S01]  /*00b0*/  LDCU.64 UR8, c[0x0][0x380] ;  /* 0x00007000ff0877ac */ /* 0x000e220008000a00 */
[----:B------:R-:W-:Y:S01]  /*00c0*/  HFMA2 R5, -RZ, RZ, 0, 0 ;  /* 0x00000000ff057431 */ /* 0x000fe200000001ff */
[----:B------:R-:W-:Y:S02]  /*00d0*/  ULOP3.LUT UR10, UR4, 0xf, URZ, 0xc0, !UPT ;  /* 0x0000000f040a7892 */ /* 0x000fe4000f8ec0ff */
[----:B------:R-:W-:Y:S02]  /*00e0*/  ULOP3.LUT UR11, UR4, 0x7, URZ, 0xc0, !UPT ;  /* 0x00000007040b7892 */ /* 0x000fe4000f8ec0ff */
[----:B------:R-:W-:Y:S02]  /*00f0*/  ULOP3.LUT UR6, UR4, 0x7ffffff0, URZ, 0xc0, !UPT ;  /* 0x7ffffff004067892 */ /* 0x000fe4000f8ec0ff */
[----:B------:R-:W-:Y:S02]  /*0100*/  ULOP3.LUT UR12, UR4, 0x3, URZ, 0xc0, !UPT ;  /* 0x00000003040c7892 */ /* 0x000fe4000f8ec0ff */
[----:B------:R-:W-:-:S02]  /*0110*/  UIMAD UR4, UR4, UR4, URZ ;  /* 0x00000004040472a4 */ /* 0x000fc4000f8e02ff */
[----:B0-----:R-:W-:-:S04]  /*0120*/  UIADD3 UR7, UP0, UPT, UR8, 0x20, URZ ;  /* 0x0000002008077890 */ /* 0x001fc8000ff1e0ff */
[----:B------:R-:W-:Y:S01]  /*0130*/  UIADD3.X UR8, UPT, UPT, URZ, UR9, URZ, UP0, !UPT ;  /* 0x00000009ff087290 */ /* 0x000fe200087fe4ff */
[----:B-1----:R-:W-:Y:S01]  /*0140*/  IMAD R6, R3, UR14, R4 ;  /* 0x0000000e03067c24 */ /* 0x002fe2000f8e0204 */
[----:B------:R-:W-:Y:S01]  /*0150*/  I2FP.F32.U32 R3, UR4 ;  /* 0x0000000400037c45 */ /* 0x000fe20008201000 */
[----:B------:R-:W-:-:S12]  /*0160*/  UIADD3 UR9, UPT, UPT, -UR6, URZ, URZ ;  /* 0x000000ff06097290 */ /* 0x000fd8000fffe1ff */
.L_x_79:
[----:B0-----:R-:W0:Y:S01]  /*0170*/  S2R R7, SR_TID.Y ;  /* 0x0000000000077919 */ /* 0x001e220000002200 */
[----:B------:R-:W0:Y:S01]  /*0180*/  S2UR UR4, SR_CTAID.Y ;  /* 0x00000000000479c3 */ /* 0x000e220000002600 */
[----:B------:R-:W1:Y:S01]  /*0190*/  LDCU UR5, c[0x0][0x390] ;  /* 0x00007200ff0577ac */ /* 0x000e620008000800 */
[----:B------:R-:W-:-:S06]  /*01a0*/  MOV R12, RZ ;  /* 0x000000ff000c7202 */ /* 0x000fcc0000000f00 */
[----:B------:R-:W0:Y:S02]  /*01b0*/  LDC R0, c[0x0][0x364] ;  /* 0x0000d900ff007b82 */ /* 0x000e240000000800 */
[----:B0-----:R-:W-:Y:S01]  /*01c0*/  IMAD R0, R0, UR4, R7 ;  /* 0x0000000400007c24 */ /* 0x001fe2000f8e0207 */
[----:B------:R-:W-:-:S03]  /*01d0*/  UMOV UR4, URZ ;  /* 0x000000ff00047c82 */ /* 0x000fc60008000000 */
[----:B-1----:R-:W-:-:S07]  /*01e0*/  IMAD R7, R5, UR5, R0 ;  /* 0x0000000505077c24 */ /* 0x002fce000f8e0200 */
.L_x_78:
[----:B------:R-:W0:Y:S01]  /*01f0*/  LDCU UR13, c[0x0][0x39c] ;  /* 0x00007380ff0d77ac */ /* 0x000e220008000800 */
[----:B------:R-:W-:Y:S01]  /*0200*/  IADD3 R9, PT, PT, R7, UR4, RZ ;  /* 0x0000000407097c10 */ /* 0x000fe2000fffe0ff */
[----:B------:R-:W1:Y:S01]  /*0210*/  LDCU UR5, c[0x0][0x394] ;  /* 0x00007280ff0577ac */ /* 0x000e620008000800 */
[----:B------:R-:W-:Y:S02]  /*0220*/  UIADD3 UR4, UPT, UPT, UR4, 0x1, URZ ;  /* 0x0000000104047890 */ /* 0x000fe4000fffe0ff */
[----:B0-----:R-:W-:Y:S02]  /*0230*/  UISETP.GE.U32.AND UP1, UPT, UR13, 0x10, UPT ;  /* 0x000000100d00788c */ /* 0x001fe4000bf26070 */
[----:B------:R-:W-:Y:S01]  /*0240*/  UISETP.NE.AND UP0, UPT, UR4, UR13, UPT ;  /* 0x0000000d0400728c */ /* 0x000fe2000bf05270 */
[----:B-1----:R-:W-:Y:S01]  /*0250*/  IMAD R8, R9, UR5, R6 ;  /* 0x0000000509087c24 */ /* 0x002fe2000f8e0206 */
[----:B------:R-:W-:-:S05]  /*0260*/  UMOV UR5, URZ ;  /* 0x000000ff00057c82 */ /* 0x000fca0008000000 */
[----:B------:R-:W-:Y:S05]  /*0270*/  BRA.U !UP1, `(.L_x_11) ;  /* 0x0000001109207547 */ /* 0x000fea000b800000 */
[----:B------:R-:W-:Y:S01]  /*0280*/  MOV R9, R8 ;  /* 0x0000000800097202 */ /* 0x000fe20000000f00 */
[----:B------:R-:W-:-:S06]  /*0290*/  UMOV UR5, UR9 ;  /* 0x0000000900057c82 */ /* 0x000fcc0008000000 */
.L_x_44:
[----:B------:R-:W-:Y:S02]  /*02a0*/  MOV R14, UR7 ;  /* 0x00000007000e7c02 */ /* 0x000fe40008000f00 */
[----:B------:R-:W-:-:S03]  /*02b0*/  MOV R15, UR8 ;  /* 0x00000008000f7c02 */ /* 0x000fc60008000f00 */
[----:B------:R-:W-:-:S05]  /*02c0*/  IMAD.WIDE R14, R9, 0x4, R14 ;  /* 0x00000004090e7825 */ /* 0x000fca00078e020e */
[----:B------:R-:W2:Y:S01]  /*02d0*/  LDG.E R0, desc[UR16][R14.64+-0x20] ;  /* 0xffffe0100e007981 */ /* 0x000ea2000c1e1900 */
[----:B------:R-:W0:Y:S01]  /*02e0*/  MUFU.RCP R2, R3 ;  /* 0x0000000300027308 */ /* 0x000e220000001000 */
[----:B------:R-:W-:Y:S01]  /*02f0*/  UIADD3 UR5, UPT, UPT, UR5, 0x10, URZ ;  /* 0x0000001005057890 */ /* 0x000fe2000fffe0ff */
[----:B------:R-:W-:Y:S03]  /*0300*/  BSSY.RECONVERGENT B2, `(.L_x_12) ;  /* 0x000000c000027945 */ /* 0x000fe60003800200 */
[----:B------:R-:W-:Y:S01]  /*0310*/  UISETP.NE.AND UP1, UPT, UR5, URZ, UPT ;  /* 0x000000ff0500728c */ /* 0x000fe2000bf25270 */
[----:B0-----:R-:W-:-:S04]  /*0320*/  FFMA R11, R2, -R3, 1 ;  /* 0x3f800000020b7423 */ /* 0x001fc80000000803 */
[----:B------:R-:W-:Y:S01]  /*0330*/  FFMA R11, R2, R11, R2 ;  /* 0x0000000b020b7223 */ /* 0x000fe20000000002 */
[----:B--2---:R-:W0:Y:S03]  /*0340*/  FCHK P0, R0, R3 ;  /* 0x0000000300007302 */ /* 0x004e260000000000 */
[----:B------:R-:W-:-:S04]  /*0350*/  FFMA R2, R0, R11, RZ ;  /* 0x0000000b00027223 */ /* 0x000fc800000000ff */
[----:B------:R-:W-:-:S04]  /*0360*/  FFMA R10, R2, -R3, R0 ;  /* 0x80000003020a7223 */ /* 0x000fc80000000000 */
[----:B------:R-:W-:Y:S01]  /*0370*/  FFMA R11, R11, R10, R2 ;  /* 0x0000000a0b0b7223 */ /* 0x000fe20000000002 */
[----:B0-----:R-:W-:Y:S06]  /*0380*/  @!P0 BRA `(.L_x_13) ;  /* 0x00000000000c8947 */ /* 0x001fec0003800000 */
[----:B------:R-:W-:-:S07]  /*0390*/  MOV R2, 0x3b0 ;  /* 0x000003b000027802 */ /* 0x000fce0000000f00 */
[----:B------:R-:W-:Y:S05]  /*03a0*/  CALL.REL.NOINC `($__internal_0_$__cuda_sm3x_div_rn_noftz_f32_slowpath) ;  /* 0x00000024008c7944 */ /* 0x000fea0003c00000 */
[----:B------:R-:W-:-:S07]  /*03b0*/  MOV R11, R0 ;  /* 0x00000000000b7202 */ /* 0x000fce0000000f00 */
.L_x_13:
[----:B------:R-:W-:Y:S05]  /*03c0*/  BSYNC.RECONVERGENT B2 ;  /* 0x0000000000027941 */ /* 0x000fea0003800200 */
.L_x_12:
[----:B------:R-:W2:Y:S01]  /*03d0*/  LDG.E R17, desc[UR16][R14.64+-0x1c] ;  /* 0xffffe4100e117981 */ /* 0x000ea2000c1e1900 */
[----:B------:R-:W0:Y:S01]  /*03e0*/  MUFU.RCP R0, R3 ;  /* 0x0000000300007308 */ /* 0x000e220000001000 */
[----:B------:R-:W-:Y:S01]  /*03f0*/  BSSY.RECONVERGENT B2, `(.L_x_14) ;  /* 0x000000d000027945 */ /* 0x000fe20003800200 */
[----:B------:R-:W-:Y:S01]  /*0400*/  FADD R12, R11, R12 ;  /* 0x0000000c0b0c7221 */ /* 0x000fe20000000000 */
[----:B0-----:R-:W-:-:S04]  /*0410*/  FFMA R13, R0, -R3, 1 ;  /* 0x3f800000000d7423 */ /* 0x001fc80000000803 */
[----:B------:R-:W-:Y:S01]  /*0420*/  FFMA R0, R0, R13, R0 ;  /* 0x0000000d00007223 */ /* 0x000fe20000000000 */
[----:B--2---:R-:W0:Y:S03]  /*0430*/  FCHK P0, R17, R3 ;  /* 0x0000000311007302 */ /* 0x004e260000000000 */
[----:B------:R-:W-:-:S04]  /*0440*/  FFMA R2, R0, R17, RZ ;  /* 0x0000001100027223 */ /* 0x000fc800000000ff */
[----:B------:R-:W-:-:S04]  /*0450*/  FFMA R13, R2, -R3, R17 ;  /* 0x80000003020d7223 */ /* 0x000fc80000000011 */
[----:B------:R-:W-:Y:S01]  /*0460*/  FFMA R13, R0, R13, R2 ;  /* 0x0000000d000d7223 */ /* 0x000fe20000000002 */
[----:B0-----:R-:W-:Y:S06]  /*0470*/  @!P0 BRA `(.L_x_15) ;  /* 0x0000000000108947 */ /* 0x001fec0003800000 */
[----:B------:R-:W-:Y:S02]  /*0480*/  MOV R0, R17 ;  /* 0x0000001100007202 */ /* 0x000fe40000000f00 */
[----:B------:R-:W-:-:S07]  /*0490*/  MOV R2, 0x4b0 ;  /* 0x000004b000027802 */ /* 0x000fce0000000f00 */
[----:B------:R-:W-:Y:S05]  /*04a0*/  CALL.REL.NOINC `($__internal_0_$__cuda_sm3x_div_rn_noftz_f32_slowpath) ;  /* 0x00000024004c7944 */ /* 0x000fea0003c00000 */
[----:B------:R-:W-:-:S07]  /*04b0*/  MOV R13, R0 ;  /* 0x00000000000d7202 */ /* 0x000fce0000000f00 */
.L_x_15:
[----:B------:R-:W-:Y:S05]  /*04c0*/  BSYNC.RECONVERGENT B2 ;  /* 0x0000000000027941 */ /* 0x000fea0003800200 */
.L_x_14:
        /* <DEDUP_REMOVED lines=15> */
.L_x_17:
[----:B------:R-:W-:Y:S05]  /*05c0*/  BSYNC.RECONVERGENT B2 ;  /* 0x0000000000027941 */ /* 0x000fea0003800200 */
.L_x_16:
        /* <DEDUP_REMOVED lines=15> */
.L_x_19:
[----:B------:R-:W-:Y:S05]  /*06c0*/  BSYNC.RECONVERGENT B2 ;  /* 0x0000000000027941 */ /* 0x000fea0003800200 */
.L_x_18:
        /* <DEDUP_REMOVED lines=15> */
.L_x_21:
[----:B------:R-:W-:Y:S05]  /*07c0*/  BSYNC.RECONVERGENT B2 ;  /* 0x0000000000027941 */ /* 0x000fea0003800200 */
.L_x_20:
        /* <DEDUP_REMOVED lines=15> */
.L_x_23:
[----:B------:R-:W-:Y:S05]  /*08c0*/  BSYNC.RECONVERGENT B2 ;  /* 0x0000000000027941 */ /* 0x000fea0003800200 */
.L_x_22:
        /* <DEDUP_REMOVED lines=15> */
.L_x_25:
[----:B------:R-:W-:Y:S05]  /*09c0*/  BSYNC.RECONVERGENT B2 ;  /* 0x0000000000027941 */ /* 0x000fea0003800200 */
.L_x_24:
        /* <DEDUP_REMOVED lines=15> */
.L_x_27:
[----:B------:R-:W-:Y:S05]  /*0ac0*/  BSYNC.RECONVERGENT B2 ;  /* 0x0000000000027941 */ /* 0x000fea0003800200 */
.L_x_26:
        /* <DEDUP_REMOVED lines=15> */
.L_x_29:
[----:B------:R-:W-:Y:S05]  /*0bc0*/  BSYNC.RECONVERGENT B2 ;  /* 0x0000000000027941 */ /* 0x000fea0003800200 */
.L_x_28:
        /* <DEDUP_REMOVED lines=15> */
.L_x_31:
[----:B------:R-:W-:Y:S05]  /*0cc0*/  BSYNC.RECONVERGENT B2 ;  /* 0x0000000000027941 */ /* 0x000fea0003800200 */
.L_x_30:
        /* <DEDUP_REMOVED lines=15> */
.L_x_33:
[----:B------:R-:W-:Y:S05]  /*0dc0*/  BSYNC.RECONVERGENT B2 ;  /* 0x0000000000027941 */ /* 0x000fea0003800200 */
.L_x_32:
        /* <DEDUP_REMOVED lines=15> */
.L_x_35:
[----:B------:R-:W-:Y:S05]  /*0ec0*/  BSYNC.RECONVERGENT B2 ;  /* 0x0000000000027941 */ /* 0x000fea0003800200 */
.L_x_34:
        /* <DEDUP_REMOVED lines=15> */
.L_x_37:
[----:B------:R-:W-:Y:S05]  /*0fc0*/  BSYNC.RECONVERGENT B2 ;  /* 0x0000000000027941 */ /* 0x000fea0003800200 */
.L_x_36:
        /* <DEDUP_REMOVED lines=15> */
.L_x_39:
[----:B------:R-:W-:Y:S05]  /*10c0*/  BSYNC.RECONVERGENT B2 ;  /* 0x0000000000027941 */ /* 0x000fea0003800200 */
.L_x_38:
        /* <DEDUP_REMOVED lines=15> */
.L_x_41:
[----:B------:R-:W-:Y:S05]  /*11c0*/  BSYNC.RECONVERGENT B2 ;  /* 0x0000000000027941 */ /* 0x000fea0003800200 */
.L_x_40:
        /* <DEDUP_REMOVED lines=14> */
.L_x_43:
[----:B------:R-:W-:Y:S05]  /*12b0*/  BSYNC.RECONVERGENT B2 ;  /* 0x0000000000027941 */ /* 0x000fea0003800200 */
.L_x_42:
[----:B------:R-:W-:Y:S01]  /*12c0*/  FADD R12, R12, R0 ;  /* 0x000000000c0c7221 */ /* 0x000fe20000000000 */
[----:B------:R-:W-:Y:S01]  /*12d0*/  IADD3 R9, PT, PT, R9, 0x10, RZ ;  /* 0x0000001009097810 */ /* 0x000fe20007ffe0ff */
[----:B------:R-:W-:Y:S06]  /*12e0*/  BRA.U UP1, `(.L_x_44) ;  /* 0xffffffed01ec7547 */ /* 0x000fec000b83ffff */
[----:B------:R-:W-:-:S05]  /*12f0*/  UMOV UR5, UR6 ;  /* 0x0000000600057c82 */ /* 0x000fca0008000000 */
.L_x_11:
[----:B------:R-:W-:-:S09]  /*1300*/  UISETP.NE.AND UP1, UPT, UR10, URZ, UPT ;  /* 0x000000ff0a00728c */ /* 0x000fd2000bf25270 */
[----:B------:R-:W-:Y:S05]  /*1310*/  BRA.U !UP1, `(.L_x_45) ;  /* 0x0000001109107547 */ /* 0x000fea000b800000 */
[----:B------:R-:W-:-:S04]  /*1320*/  UIADD3 UR13, UPT, UPT, UR10, -0x1, URZ ;  /* 0xffffffff0a0d7890 */ /* 0x000fc8000fffe0ff */
[----:B------:R-:W-:-:S09]  /*1330*/  UISETP.GE.U32.AND UP1, UPT, UR13, 0x7, UPT ;  /* 0x000000070d00788c */ /* 0x000fd2000bf26070 */
[----:B------:R-:W-:Y:S05]  /*1340*/  BRA.U !UP1, `(.L_x_46) ;  /* 0x00000009090c7547 */ /* 0x000fea000b800000 */
[----:B------:R-:W0:Y:S01]  /*1350*/  LDC.64 R14, c[0x0][0x380] ;  /* 0x0000e000ff0e7b82 */ /* 0x000e220000000a00 */
[----:B------:R-:W-:-:S05]  /*1360*/  IADD3 R9, PT, PT, R8, UR5, RZ ;  /* 0x0000000508097c10 */ /* 0x000fca000fffe0ff */
[----:B0-----:R-:W-:-:S05]  /*1370*/  IMAD.WIDE R14, R9, 0x4, R14 ;  /* 0x00000004090e7825 */ /* 0x001fca00078e020e */
[----:B------:R-:W2:Y:S01]  /*1380*/  LDG.E R11, desc[UR16][R14.64] ;  /* 0x000000100e0b7981 */ /* 0x000ea2000c1e1900 */
[----:B------:R-:W0:Y:S01]  /*1390*/  MUFU.RCP R0, R3 ;  /* 0x0000000300007308 */ /* 0x000e220000001000 */
[----:B------:R-:W-:Y:S01]  /*13a0*/  BSSY.RECONVERGENT B2, `(.L_x_47) ;  /* 0x000000c000027945 */ /* 0x000fe20003800200 */
[----:B0-----:R-:W-:-:S04]  /*13b0*/  FFMA R9, R0, -R3, 1 ;  /* 0x3f80000000097423 */ /* 0x001fc80000000803 */
[----:B------:R-:W-:Y:S02]  /*13c0*/  FFMA R0, R0, R9, R0 ;  /* 0x0000000900007223 */ /* 0x000fe40000000000 */
[----:B--2---:R-:W0:Y:S02]  /*13d0*/  FCHK P0, R11, R3 ;  /* 0x000000030b007302 */ /* 0x004e240000000000 */
        /* <DEDUP_REMOVED lines=8> */
.L_x_48:
[----:B------:R-:W-:Y:S05]  /*1460*/  BSYNC.RECONVERGENT B2 ;  /* 0x0000000000027941 */ /* 0x000fea0003800200 */
.L_x_47:
        /* <DEDUP_REMOVED lines=15> */
.L_x_50:
[----:B------:R-:W-:Y:S05]  /*1560*/  BSYNC.RECONVERGENT B2 ;  /* 0x0000000000027941 */ /* 0x000fea0003800200 */
.L_x_49:
        /* <DEDUP_REMOVED lines=15> */
.L_x_52:
[----:B------:R-:W-:Y:S05]  /*1660*/  BSYNC.RECONVERGENT B2 ;  /* 0x0000000000027941 */ /* 0x000fea0003800200 */
.L_x_51:
        /* <DEDUP_REMOVED lines=15> */
.L_x_54:
[----:B------:R-:W-:Y:S05]  /*1760*/  BSYNC.RECONVERGENT B2 ;  /* 0x0000000000027941 */ /* 0x000fea0003800200 */
.L_x_53:
        /* <DEDUP_REMOVED lines=15> */
.L_x_56:
[----:B------:R-:W-:Y:S05]  /*1860*/  BSYNC.RECONVERGENT B2 ;  /* 0x0000000000027941 */ /* 0x000fea0003800200 */
.L_x_55:
        /* <DEDUP_REMOVED lines=15> */
.L_x_58:
[----:B------:R-:W-:Y:S05]  /*1960*/  BSYNC.RECONVERGENT B2 ;  /* 0x0000000000027941 */ /* 0x000fea0003800200 */
.L_x_57:
        /* <DEDUP_REMOVED lines=15> */
.L_x_60:
[----:B------:R-:W-:Y:S05]  /*1a60*/  BSYNC.RECONVERGENT B2 ;  /* 0x0000000000027941 */ /* 0x000fea0003800200 */
.L_x_59:
        /* <DEDUP_REMOVED lines=14> */
.L_x_62:
[----:B------:R-:W-:Y:S05]  /*1b50*/  BSYNC.RECONVERGENT B2 ;  /* 0x0000000000027941 */ /* 0x000fea0003800200 */
.L_x_61:
[----:B------:R-:W-:Y:S01]  /*1b60*/  FADD R12, R9, R0 ;  /* 0x00000000090c7221 */ /* 0x000fe20000000000 */
[----:B------:R-:W-:-:S12]  /*1b70*/  UIADD3 UR5, UPT, UPT, UR5, 0x8, URZ ;  /* 0x0000000805057890 */ /* 0x000fd8000fffe0ff */
.L_x_46:
        /* <DEDUP_REMOVED lines=22> */
.L_x_65:
[----:B------:R-:W-:Y:S05]  /*1ce0*/  BSYNC.RECONVERGENT B2 ;  /* 0x0000000000027941 */ /* 0x000fea0003800200 */
.L_x_64:
        /* <DEDUP_REMOVED lines=15> */
.L_x_67:
[----:B------:R-:W-:Y:S05]  /*1de0*/  BSYNC.RECONVERGENT B2 ;  /* 0x0000000000027941 */ /* 0x000fea0003800200 */
.L_x_66:
        /* <DEDUP_REMOVED lines=15> */
.L_x_69:
[----:B------:R-:W-:Y:S05]  /*1ee0*/  BSYNC.RECONVERGENT B2 ;  /* 0x0000000000027941 */ /* 0x000fea0003800200 */
.L_x_68:
        /* <DEDUP_REMOVED lines=14> */
.L_x_71:
[----:B------:R-:W-:Y:S05]  /*1fd0*/  BSYNC.RECONVERGENT B2 ;  /* 0x0000000000027941 */ /* 0x000fea0003800200 */
.L_x_70:
[----:B------:R-:W-:Y:S01]  /*1fe0*/  FADD R12, R9, R0 ;  /* 0x00000000090c7221 */ /* 0x000fe20000000000 */
[----:B------:R-:W-:-:S12]  /*1ff0*/  UIADD3 UR5, UPT, UPT, UR5, 0x4, URZ ;  /* 0x0000000405057890 */ /* 0x000fd8000fffe0ff */
.L_x_63:
[----:B------:R-:W-:-:S09]  /*2000*/  UISETP.NE.AND UP1, UPT, UR12, URZ, UPT ;  /* 0x000000ff0c00728c */ /* 0x000fd2000bf25270 */
[----:B------:R-:W-:Y:S05]  /*2010*/  BRA.U !UP1, `(.L_x_45) ;  /* 0x0000000109d07547 */ /* 0x000fea000b800000 */
[----:B------:R-:W0:Y:S01]  /*2020*/  LDC.64 R10, c[0x0][0x380] ;  /* 0x0000e000ff0a7b82 */ /* 0x000e220000000a00 */
[----:B------:R-:W-:-:S05]  /*2030*/  IADD3 R9, PT, PT, R8, UR5, RZ ;  /* 0x0000000508097c10 */ /* 0x000fca000fffe0ff */
[----:B0-----:R-:W-:-:S05]  /*2040*/  IMAD.WIDE R8, R9, 0x4, R10 ;  /* 0x0000000409087825 */ /* 0x001fca00078e020a */
[----:B------:R-:W2:Y:S01]  /*2050*/  LDG.E R13, desc[UR16][R8.64] ;  /* 0x00000010080d7981 */ /* 0x000ea2000c1e1900 */
[----:B------:R-:W0:Y:S01]  /*2060*/  MUFU.RCP R0, R3 ;  /* 0x0000000300007308 */ /* 0x000e220000001000 */
[----:B------:R-:W-:Y:S01]  /*2070*/  UISETP.NE.AND UP1, UPT, UR12, 0x1, UPT ;  /* 0x000000010c00788c */ /* 0x000fe2000bf25270 */
[----:B------:R-:W-:Y:S01]  /*2080*/  BSSY.RECONVERGENT B2, `(.L_x_72) ;  /* 0x000000b000027945 */ /* 0x000fe20003800200 */
        /* <DEDUP_REMOVED lines=10> */
.L_x_73:
[----:B------:R-:W-:Y:S05]  /*2130*/  BSYNC.RECONVERGENT B2 ;  /* 0x0000000000027941 */ /* 0x000fea0003800200 */
.L_x_72:
[----:B------:R-:W-:Y:S01]  /*2140*/  FADD R12, R12, R0 ;  /* 0x000000000c0c7221 */ /* 0x000fe20000000000 */
[----:B------:R-:W-:Y:S06]  /*2150*/  BRA.U !UP1, `(.L_x_45) ;  /* 0x0000000109807547 */ /* 0x000fec000b800000 */
        /* <DEDUP_REMOVED lines=14> */
.L_x_75:
[----:B------:R-:W-:Y:S05]  /*2240*/  BSYNC.RECONVERGENT B2 ;  /* 0x0000000000027941 */ /* 0x000fea0003800200 */
.L_x_74:
[----:B------:R-:W-:Y:S01]  /*2250*/  FADD R12, R12, R0 ;  /* 0x000000000c0c7221 */ /* 0x000fe20000000000 */
[----:B------:R-:W-:Y:S06]  /*2260*/  BRA.U !UP1, `(.L_x_45) ;  /* 0x00000001093c7547 */ /* 0x000fec000b800000 */
        /* <DEDUP_REMOVED lines=13> */
.L_x_77:
[----:B------:R-:W-:Y:S05]  /*2340*/  BSYNC.RECONVERGENT B2 ;  /* 0x0000000000027941 */ /* 0x000fea0003800200 */
.L_x_76:
[----:B------:R-:W-:-:S07]  /*2350*/  FADD R12, R12, R0 ;  /* 0x000000000c0c7221 */ /* 0x000fce0000000000 */
.L_x_45:
[----:B------:R-:W-:Y:S05]  /*2360*/  BRA.U UP0, `(.L_x_78) ;  /* 0xffffffdd00a07547 */ /* 0x000fea000b83ffff */
[----:B------:R-:W0:Y:S01]  /*2370*/  LDC.64 R10, c[0x0][0x3a0] ;  /* 0x0000e800ff0a7b82 */ /* 0x000e220000000a00 */
[----:B------:R-:W1:Y:S07]  /*2380*/  LDCU UR5, c[0x0][0x398] ;  /* 0x00007300ff0577ac */ /* 0x000e6e0008000800 */
[----:B------:R-:W2:Y:S01]  /*2390*/  LDC.64 R8, c[0x0][0x388] ;  /* 0x0000e200ff087b82 */ /* 0x000ea20000000a00 */
[C---:B0-----:R-:W-:Y:S01]  /*23a0*/  IMAD R0, R5.reuse, R10, UR14 ;  /* 0x0000000e05007e24 */ /* 0x041fe2000f8e020a */
[----:B------:R-:W-:-:S03]  /*23b0*/  IADD3 R5, PT, PT, R5, 0x1, RZ ;  /* 0x0000000105057810 */ /* 0x000fc60007ffe0ff */
[----:B------:R-:W-:Y:S01]  /*23c0*/  IMAD R7, R0, R11, R4 ;  /* 0x0000000b00077224 */ /* 0x000fe200078e0204 */
[----:B-1----:R-:W-:-:S03]  /*23d0*/  ISETP.NE.AND P0, PT, R5, UR5, PT ;  /* 0x0000000505007c0c */ /* 0x002fc6000bf05270 */
[----:B--2---:R-:W-:-:S05]  /*23e0*/  IMAD.WIDE.U32 R8, R7, 0x4, R8 ;  /* 0x0000000407087825 */ /* 0x004fca00078e0008 */
[----:B------:R0:W-:Y:S05]  /*23f0*/  STG.E desc[UR16][R8.64], R12 ;  /* 0x0000000c08007986 */ /* 0x0001ea000c101910 */
[----:B------:R-:W-:Y:S05]  /*2400*/  @!P0 EXIT ;  /* 0x000000000000894d */ /* 0x000fea0003800000 */
[----:B------:R-:W-:Y:S05]  /*2410*/  BRA `(.L_x_79) ;  /* 0xffffffdc00547947 */ /* 0x000fea000383ffff */
.L_x_10:
[C---:B------:R-:W-:Y:S01]  /*2420*/  ISETP.GE.U32.AND P0, PT, R0.reuse, 0x8, PT ;  /* 0x000000080000780c */ /* 0x040fe20003f06070 */
[----:B------:R-:W-:Y:S01]  /*2430*/  HFMA2 R3, -RZ, RZ, 0, 0 ;  /* 0x00000000ff037431 */ /* 0x000fe200000001ff */
[----:B------:R-:W-:-:S04]  /*2440*/  LOP3.LUT R22, R0, 0x7, RZ, 0xc0, !PT ;  /* 0x0000000700167812 */ /* 0x000fc800078ec0ff */
[----:B------:R-:W-:-:S07]  /*2450*/  ISETP.NE.AND P1, PT, R22, RZ, PT ;  /* 0x000000ff1600720c */ /* 0x000fce0003f25270 */
[----:B------:R-:W-:Y:S06]  /*2460*/  @!P0 BRA `(.L_x_80) ;  /* 0x00000000009c8947 */ /* 0x000fec0003800000 */
[----:B------:R-:W0:Y:S01]  /*2470*/  LDC.64 R6, c[0x0][0x388] ;  /* 0x0000e200ff067b82 */ /* 0x000e220000000a00 */
[----:B------:R-:W-:Y:S02]  /*2480*/  LOP3.LUT R3, R0, 0x7ffffff8, RZ, 0xc0, !PT ;  /* 0x7ffffff800037812 */ /* 0x000fe400078ec0ff */
[----:B------:R-:W-:-:S05]  /*2490*/  MOV R2, RZ ;  /* 0x000000ff00027202 */ /* 0x000fca0000000f00 */
[----:B------:R-:W2:Y:S02]  /*24a0*/  LDC.64 R8, c[0x0][0x3a0] ;  /* 0x0000e800ff087b82 */ /* 0x000ea40000000a00 */
.L_x_81:
[C---:B--2---:R-:W-:Y:S01]  /*24b0*/  IMAD R5, R2.reuse, R8, UR14 ;  /* 0x0000000e02057e24 */ /* 0x044fe2000f8e0208 */
[----:B------:R-:W-:-:S03]  /*24c0*/  IADD3 R2, PT, PT, R2, 0x8, RZ ;  /* 0x0000000802027810 */ /* 0x000fc60007ffe0ff */
[C---:B-1-3--:R-:W-:Y:S01]  /*24d0*/  IMAD R11, R5.reuse, R9, R4 ;  /* 0x00000009050b7224 */ /* 0x04afe200078e0204 */
[-C--:B------:R-:W-:Y:S02]  /*24e0*/  IADD3 R13, PT, PT, R5, R8.reuse, RZ ;  /* 0x00000008050d7210 */ /* 0x080fe40007ffe0ff */
[----:B------:R-:W-:Y:S01]  /*24f0*/  ISETP.NE.AND P0, PT, R2, R3, PT ;  /* 0x000000030200720c */ /* 0x000fe20003f05270 */
[----:B0-----:R-:W-:Y:S01]  /*2500*/  IMAD.WIDE.U32 R10, R11, 0x4, R6 ;  /* 0x000000040b0a7825 */ /* 0x001fe200078e0006 */
[----:B------:R-:W-:-:S03]  /*2510*/  IADD3 R15, PT, PT, R13, R8, RZ ;  /* 0x000000080d0f7210 */ /* 0x000fc60007ffe0ff */
[-CC-:B------:R-:W-:Y:S01]  /*2520*/  IMAD R17, R13, R9.reuse, R4.reuse ;  /* 0x000000090d117224 */ /* 0x180fe200078e0204 */
[CC--:B------:R-:W-:Y:S01]  /*2530*/  IADD3 R19, PT, PT, R15.reuse, R8.reuse, RZ ;  /* 0x000000080f137210 */ /* 0x0c0fe20007ffe0ff */
[----:B------:R-:W-:Y:S01]  /*2540*/  IMAD R15, R15, R9, R4 ;  /* 0x000000090f0f7224 */ /* 0x000fe200078e0204 */
[----:B------:R0:W-:Y:S01]  /*2550*/  STG.E desc[UR16][R10.64], RZ ;  /* 0x000000ff0a007986 */ /* 0x0001e2000c101910 */
[----:B------:R-:W-:Y:S01]  /*2560*/  IMAD.WIDE.U32 R16, R17, 0x4, R6 ;  /* 0x0000000411107825 */ /* 0x000fe200078e0006 */
        /* <DEDUP_REMOVED lines=8> */
[C---:B------:R-:W-:Y:S01]  /*25f0*/  IADD3 R18, PT, PT, R23.reuse, R8, RZ ;  /* 0x0000000817127210 */ /* 0x040fe20007ffe0ff */
[----:B------:R-:W-:Y:S01]  /*2600*/  IMAD R23, R23, R9, R4 ;  /* 0x0000000917177224 */ /* 0x000fe200078e0204 */
[----:B------:R3:W-:Y:S01]  /*2610*/  STG.E desc[UR16][R14.64], RZ ;  /* 0x000000ff0e007986 */ /* 0x0007e2000c101910 */
[----:B------:R-:W-:-:S04]  /*2620*/  IMAD.WIDE.U32 R12, R13, 0x4, R6 ;  /* 0x000000040d0c7825 */ /* 0x000fc800078e0006 */
[----:B------:R-:W-:Y:S01]  /*2630*/  IMAD R21, R18, R9, R4 ;  /* 0x0000000912157224 */ /* 0x000fe200078e0204 */
[----:B------:R3:W-:Y:S01]  /*2640*/  STG.E desc[UR16][R12.64], RZ ;  /* 0x000000ff0c007986 */ /* 0x0007e2000c101910 */
[----:B0-----:R-:W-:-:S04]  /*2650*/  IMAD.WIDE.U32 R10, R5, 0x4, R6 ;  /* 0x00000004050a7825 */ /* 0x001fc800078e0006 */
[--C-:B------:R-:W-:Y:S01]  /*2660*/  IMAD.WIDE.U32 R18, R19, 0x4, R6.reuse ;  /* 0x0000000413127825 */ /* 0x100fe200078e0006 */
[----:B------:R3:W-:Y:S03]  /*2670*/  STG.E desc[UR16][R10.64], RZ ;  /* 0x000000ff0a007986 */ /* 0x0007e6000c101910 */
[--C-:B-1----:R-:W-:Y:S01]  /*2680*/  IMAD.WIDE.U32 R16, R23, 0x4, R6.reuse ;  /* 0x0000000417107825 */ /* 0x102fe200078e0006 */
[----:B------:R3:W-:Y:S03]  /*2690*/  STG.E desc[UR16][R18.64], RZ ;  /* 0x000000ff12007986 */ /* 0x0007e6000c101910 */
[----:B------:R-:W-:Y:S01]  /*26a0*/  IMAD.WIDE.U32 R20, R21, 0x4, R6 ;  /* 0x0000000415147825 */ /* 0x000fe200078e0006 */
[----:B------:R3:W-:Y:S04]  /*26b0*/  STG.E desc[UR16][R16.64], RZ ;  /* 0x000000ff10007986 */ /* 0x0007e8000c101910 */
[----:B------:R3:W-:Y:S01]  /*26c0*/  STG.E desc[UR16][R20.64], RZ ;  /* 0x000000ff14007986 */ /* 0x0007e2000c101910 */
[----:B------:R-:W-:Y:S05]  /*26d0*/  @P0 BRA `(.L_x_81) ;  /* 0xfffffffc00740947 */ /* 0x000fea000383ffff */
.L_x_80:
[----:B------:R-:W-:Y:S05]  /*26e0*/  @!P1 EXIT ;  /* 0x000000000000994d */ /* 0x000fea0003800000 */
[----:B------:R-:W-:Y:S02]  /*26f0*/  ISETP.GE.U32.AND P0, PT, R22, 0x4, PT ;  /* 0x000000041600780c */ /* 0x000fe40003f06070 */
[----:B---3--:R-:W-:-:S04]  /*2700*/  LOP3.LUT R16, R0, 0x3, RZ, 0xc0, !PT ;  /* 0x0000000300107812 */ /* 0x008fc800078ec0ff */
[----:B------:R-:W-:-:S07]  /*2710*/  ISETP.NE.AND P1, PT, R16, RZ, PT ;  /* 0x000000ff1000720c */ /* 0x000fce0003f25270 */
[----:B------:R-:W-:Y:S06]  /*2720*/  @!P0 BRA `(.L_x_82) ;  /* 0x00000000004c8947 */ /* 0x000fec0003800000 */
[----:B------:R-:W0:Y:S08]  /*2730*/  LDC.64 R14, c[0x0][0x3a0] ;  /* 0x0000e800ff0e7b82 */ /* 0x000e300000000a00 */
[----:B------:R-:W2:Y:S01]  /*2740*/  LDC.64 R6, c[0x0][0x388] ;  /* 0x0000e200ff067b82 */ /* 0x000ea20000000a00 */
[C---:B0-----:R-:W-:Y:S01]  /*2750*/  IMAD R5, R3.reuse, R14, UR14 ;  /* 0x0000000e03057e24 */ /* 0x041fe2000f8e020e */
[----:B------:R-:W-:-:S03]  /*2760*/  IADD3 R3, PT, PT, R3, 0x4, RZ ;  /* 0x0000000403037810 */ /* 0x000fc60007ffe0ff */
[C---:B-1----:R-:W-:Y:S01]  /*2770*/  IMAD R9, R5.reuse, R15, R4 ;  /* 0x0000000f05097224 */ /* 0x042fe200078e0204 */
[----:B------:R-:W-:-:S03]  /*2780*/  IADD3 R11, PT, PT, R5, R14, RZ ;  /* 0x0000000e050b7210 */ /* 0x000fc60007ffe0ff */
[----:B--2---:R-:W-:Y:S01]  /*2790*/  IMAD.WIDE.U32 R8, R9, 0x4, R6 ;  /* 0x0000000409087825 */ /* 0x004fe200078e0006 */
        /* <DEDUP_REMOVED lines=8> */
[----:B------:R-:W-:-:S04]  /*2820*/  IMAD.WIDE.U32 R12, R13, 0x4, R6 ;  /* 0x000000040d0c7825 */ /* 0x000fc800078e0006 */
[----:B------:R-:W-:Y:S01]  /*2830*/  IMAD.WIDE.U32 R6, R5, 0x4, R6 ;  /* 0x0000000405067825 */ /* 0x000fe200078e0006 */
[----:B------:R0:W-:Y:S04]  /*2840*/  STG.E desc[UR16][R12.64], RZ ;  /* 0x000000ff0c007986 */ /* 0x0001e8000c101910 */
[----:B------:R0:W-:Y:S02]  /*2850*/  STG.E desc[UR16][R6.64], RZ ;  /* 0x000000ff06007986 */ /* 0x0001e4000c101910 */
.L_x_82:
[----:B------:R-:W-:Y:S05]  /*2860*/  @!P1 EXIT ;  /* 0x000000000000994d */ /* 0x000fea0003800000 */
[----:B------:R-:W-:Y:S02]  /*2870*/  ISETP.NE.AND P0, PT, R16, 0x1, PT ;  /* 0x000000011000780c */ /* 0x000fe40003f05270 */
[----:B------:R-:W-:-:S04]  /*2880*/  LOP3.LUT R0, R0, 0x1, RZ, 0xc0, !PT ;  /* 0x0000000100007812 */ /* 0x000fc800078ec0ff */
[----:B------:R-:W-:-:S07]  /*2890*/  ISETP.NE.U32.AND P1, PT, R0, 0x1, PT ;  /* 0x000000010000780c */ /* 0x000fce0003f25070 */
[----:B------:R-:W-:Y:S06]  /*28a0*/  @!P0 BRA `(.L_x_83) ;  /* 0x00000000002c8947 */ /* 0x000fec0003800000 */
[----:B0-----:R-:W0:Y:S08]  /*28b0*/  LDC.64 R8, c[0x0][0x3a0] ;  /* 0x0000e800ff087b82 */ /* 0x001e300000000a00 */
[----:B------:R-:W2:Y:S01]  /*28c0*/  LDC.64 R6, c[0x0][0x388] ;  /* 0x0000e200ff067b82 */ /* 0x000ea20000000a00 */
[C---:B0-----:R-:W-:Y:S01]  /*28d0*/  IMAD R5, R3.reuse, R8, UR14 ;  /* 0x0000000e03057e24 */ /* 0x041fe2000f8e0208 */
[----:B------:R-:W-:-:S04]  /*28e0*/  IADD3 R3, PT, PT, R3, 0x2, RZ ;  /* 0x0000000203037810 */ /* 0x000fc80007ffe0ff */
[C---:B------:R-:W-:Y:S01]  /*28f0*/  IADD3 R8, PT, PT, R5.reuse, R8, RZ ;  /* 0x0000000805087210 */ /* 0x040fe20007ffe0ff */
[----:B-1----:R-:W-:-:S04]  /*2900*/  IMAD R5, R5, R9, R4 ;  /* 0x0000000905057224 */ /* 0x002fc800078e0204 */
[----:B------:R-:W-:Y:S02]  /*2910*/  IMAD R11, R8, R9, R4 ;  /* 0x00000009080b7224 */ /* 0x000fe400078e0204 */
[----:B--2---:R-:W-:-:S04]  /*2920*/  IMAD.WIDE.U32 R8, R5, 0x4, R6 ;  /* 0x0000000405087825 */ /* 0x004fc800078e0006 */
[----:B------:R-:W-:Y:S01]  /*2930*/  IMAD.WIDE.U32 R6, R11, 0x4, R6 ;  /* 0x000000040b067825 */ /* 0x000fe200078e0006 */
[----:B------:R2:W-:Y:S04]  /*2940*/  STG.E desc[UR16][R8.64], RZ ;  /* 0x000000ff08007986 */ /* 0x0005e8000c101910 */
[----:B------:R2:W-:Y:S02]  /*2950*/  STG.E desc[UR16][R6.64], RZ ;  /* 0x000000ff06007986 */ /* 0x0005e4000c101910 */
.L_x_83:
[----:B------:R-:W-:Y:S05]  /*2960*/  @P1 EXIT ;  /* 0x000000000000194d */ /* 0x000fea0003800000 */
[----:B0-2---:R-:W0:Y:S08]  /*2970*/  LDC.64 R8, c[0x0][0x3a0] ;  /* 0x0000e800ff087b82 */ /* 0x005e300000000a00 */
[----:B------:R-:W2:Y:S01]  /*2980*/  LDC.64 R6, c[0x0][0x388] ;  /* 0x0000e200ff067b82 */ /* 0x000ea20000000a00 */
[----:B0-----:R-:W-:-:S04]  /*2990*/  IMAD R3, R3, R8, UR14 ;  /* 0x0000000e03037e24 */ /* 0x001fc8000f8e0208 */
[----:B-1----:R-:W-:-:S04]  /*29a0*/  IMAD R3, R3, R9, R4 ;  /* 0x0000000903037224 */ /* 0x002fc800078e0204 */
[----:B--2---:R-:W-:-:S05]  /*29b0*/  IMAD.WIDE.U32 R2, R3, 0x4, R6 ;  /* 0x0000000403027825 */ /* 0x004fca00078e0006 */
[----:B------:R-:W-:Y:S01]  /*29c0*/  STG.E desc[UR16][R2.64], RZ ;  /* 0x000000ff02007986 */ /* 0x000fe2000c101910 */
[----:B------:R-:W-:Y:S05]  /*29d0*/  EXIT ;  /* 0x000000000000794d */ /* 0x000fea0003800000 */
        .weak           $__internal_0_$__cuda_sm3x_div_rn_noftz_f32_slowpath
        .type           $__internal_0_$__cuda_sm3x_div_rn_noftz_f32_slowpath,@function
        .size           $__internal_0_$__cuda_sm3x_div_rn_noftz_f32_slowpath,(.L_x_104 - $__internal_0_$__cuda_sm3x_div_rn_noftz_f32_slowpath)
$__internal_0_$__cuda_sm3x_div_rn_noftz_f32_slowpath:
[----:B------:R-:W-:Y:S01]  /*29e0*/  SHF.R.U32.HI R10, RZ, 0x17, R3 ;  /* 0x00000017ff0a7819 */ /* 0x000fe20000011603 */
[----:B------:R-:W-:Y:S01]  /*29f0*/  BSSY.RECONVERGENT B0, `(.L_x_84) ;  /* 0x0000063000007945 */ /* 0x000fe20003800200 */
[----:B------:R-:W-:Y:S02]  /*2a00*/  SHF.R.U32.HI R13, RZ, 0x17, R0 ;  /* 0x00000017ff0d7819 */ /* 0x000fe40000011600 */
[----:B------:R-:W-:Y:S02]  /*2a10*/  LOP3.LUT R10, R10, 0xff, RZ, 0xc0, !PT ;  /* 0x000000ff0a0a7812 */ /* 0x000fe400078ec0ff */
[----:B------:R-:W-:Y:S02]  /*2a20*/  LOP3.LUT R13, R13, 0xff, RZ, 0xc0, !PT ;  /* 0x000000ff0d0d7812 */ /* 0x000fe400078ec0ff */
[----:B------:R-:W-:Y:S02]  /*2a30*/  IADD3 R16, PT, PT, R10, -0x1, RZ ;  /* 0xffffffff0a107810 */ /* 0x000fe40007ffe0ff */
[----:B------:R-:W-:-:S02]  /*2a40*/  IADD3 R17, PT, PT, R13, -0x1, RZ ;  /* 0xffffffff0d117810 */ /* 0x000fc40007ffe0ff */
[----:B------:R-:W-:Y:S02]  /*2a50*/  ISETP.GT.U32.AND P0, PT, R16, 0xfd, PT ;  /* 0x000000fd1000780c */ /* 0x000fe40003f04070 */
[----:B------:R-:W-:Y:S02]  /*2a60*/  MOV R19, R3 ;  /* 0x0000000300137202 */ /* 0x000fe40000000f00 */
[----:B------:R-:W-:-:S13]  /*2a70*/  ISETP.GT.U32.OR P0, PT, R17, 0xfd, P0 ;  /* 0x000000fd1100780c */ /* 0x000fda0000704470 */
[----:B------:R-:W-:Y:S01]  /*2a80*/  @!P0 MOV R11, RZ ;  /* 0x000000ff000b8202 */ /* 0x000fe20000000f00 */
[----:B------:R-:W-:Y:S06]  /*2a90*/  @!P0 BRA `(.L_x_85) ;  /* 0x00000000005c8947 */ /* 0x000fec0003800000 */
[----:B------:R-:W-:Y:S02]  /*2aa0*/  FSETP.GTU.FTZ.AND P0, PT, |R0|, +INF , PT ;  /* 0x7f8000000000780b */ /* 0x000fe40003f1c200 */
[----:B------:R-:W-:-:S04]  /*2ab0*/  FSETP.GTU.FTZ.AND P1, PT, |R3|, +INF , PT ;  /* 0x7f8000000300780b */ /* 0x000fc80003f3c200 */
[----:B------:R-:W-:-:S13]  /*2ac0*/  PLOP3.LUT P0, PT, P0, P1, PT, 0xf8, 0x8f ;  /* 0x00000000008f781c */ /* 0x000fda0000703f70 */
[----:B------:R-:W-:Y:S05]  /*2ad0*/  @P0 BRA `(.L_x_86) ;  /* 0x00000004004c0947 */ /* 0x000fea0003800000 */
[----:B------:R-:W-:-:S13]  /*2ae0*/  LOP3.LUT P0, RZ, R19, 0x7fffffff, R0, 0xc8, !PT ;  /* 0x7fffffff13ff7812 */ /* 0x000fda000780c800 */
[----:B------:R-:W-:Y:S05]  /*2af0*/  @!P0 BRA `(.L_x_87) ;  /* 0x00000004003c8947 */ /* 0x000fea0003800000 */
[C---:B------:R-:W-:Y:S02]  /*2b00*/  FSETP.NEU.FTZ.AND P2, PT, |R0|.reuse, +INF , PT ;  /* 0x7f8000000000780b */ /* 0x040fe40003f5d200 */
[----:B------:R-:W-:Y:S02]  /*2b10*/  FSETP.NEU.FTZ.AND P1, PT, |R3|, +INF , PT ;  /* 0x7f8000000300780b */ /* 0x000fe40003f3d200 */
[----:B------:R-:W-:-:S11]  /*2b20*/  FSETP.NEU.FTZ.AND P0, PT, |R0|, +INF , PT ;  /* 0x7f8000000000780b */ /* 0x000fd60003f1d200 */
[----:B------:R-:W-:Y:S05]  /*2b30*/  @!P1 BRA !P2, `(.L_x_87) ;  /* 0x00000004002c9947 */ /* 0x000fea0005000000 */
[----:B------:R-:W-:-:S04]  /*2b40*/  LOP3.LUT P2, RZ, R0, 0x7fffffff, RZ, 0xc0, !PT ;  /* 0x7fffffff00ff7812 */ /* 0x000fc8000784c0ff */
[----:B------:R-:W-:-:S13]  /*2b50*/  PLOP3.LUT P1, PT, P1, P2, PT, 0x2f, 0xf2 ;  /* 0x0000000000f2781c */ /* 0x000fda0000f24577 */
[----:B------:R-:W-:Y:S05]  /*2b60*/  @P1 BRA `(.L_x_88) ;  /* 0x0000000400181947 */ /* 0x000fea0003800000 */
[----:B------:R-:W-:-:S04]  /*2b70*/  LOP3.LUT P1, RZ, R19, 0x7fffffff, RZ, 0xc0, !PT ;  /* 0x7fffffff13ff7812 */ /* 0x000fc8000782c0ff */
[----:B------:R-:W-:-:S13]  /*2b80*/  PLOP3.LUT P0, PT, P0, P1, PT, 0x2f, 0xf2 ;  /* 0x0000000000f2781c */ /* 0x000fda0000702577 */
[----:B------:R-:W-:Y:S05]  /*2b90*/  @P0 BRA `(.L_x_89) ;  /* 0x0000000400000947 */ /* 0x000fea0003800000 */
[----:B------:R-:W-:Y:S02]  /*2ba0*/  ISETP.GE.AND P0, PT, R17, RZ, PT ;  /* 0x000000ff1100720c */ /* 0x000fe40003f06270 */
[----:B------:R-:W-:-:S11]  /*2bb0*/  ISETP.GE.AND P1, PT, R16, RZ, PT ;  /* 0x000000ff1000720c */ /* 0x000fd60003f26270 */
[----:B------:R-:W-:Y:S01]  /*2bc0*/  @P0 MOV R11, RZ ;  /* 0x000000ff000b0202 */ /* 0x000fe20000000f00 */
[----:B------:R-:W-:Y:S01]  /*2bd0*/  @!P0 FFMA R0, R0, 1.84467440737095516160e+19, RZ ;  /* 0x5f80000000008823 */ /* 0x000fe200000000ff */
[----:B------:R-:W-:Y:S01]  /*2be0*/  @!P0 MOV R11, 0xffffffc0 ;  /* 0xffffffc0000b8802 */ /* 0x000fe20000000f00 */
[----:B------:R-:W-:-:S03]  /*2bf0*/  @!P1 FFMA R19, R3, 1.84467440737095516160e+19, RZ ;  /* 0x5f80000003139823 */ /* 0x000fc600000000ff */
[----:B------:R-:W-:-:S07]  /*2c00*/  @!P1 IADD3 R11, PT, PT, R11, 0x40, RZ ;  /* 0x000000400b0b9810 */ /* 0x000fce0007ffe0ff */
.L_x_85:
[----:B------:R-:W-:Y:S01]  /*2c10*/  LEA R20, R10, 0xc0800000, 0x17 ;  /* 0xc08000000a147811 */ /* 0x000fe200078eb8ff */
[----:B------:R-:W-:Y:S01]  /*2c20*/  BSSY.RECONVERGENT B1, `(.L_x_90) ;  /* 0x0000036000017945 */ /* 0x000fe20003800200 */
[----:B------:R-:W-:Y:S02]  /*2c30*/  IADD3 R13, PT, PT, R13, -0x7f, RZ ;  /* 0xffffff810d0d7810 */ /* 0x000fe40007ffe0ff */
[----:B------:R-:W-:-:S03]  /*2c40*/  IADD3 R20, PT, PT, -R20, R19, RZ ;  /* 0x0000001314147210 */ /* 0x000fc60007ffe1ff */
[----:B------:R-:W-:Y:S01]  /*2c50*/  IMAD R0, R13, -0x800000, R0 ;  /* 0xff8000000d007824 */ /* 0x000fe200078e0200 */
[----:B------:R-:W0:Y:S01]  /*2c60*/  MUFU.RCP R16, R20 ;  /* 0x0000001400107308 */ /* 0x000e220000001000 */
[----:B------:R-:W-:-:S04]  /*2c70*/  FADD.FTZ R17, -R20, -RZ ;  /* 0x800000ff14117221 */ /* 0x000fc80000010100 */
[----:B0-----:R-:W-:-:S04]  /*2c80*/  FFMA R19, R16, R17, 1 ;  /* 0x3f80000010137423 */ /* 0x001fc80000000011 */
[----:B------:R-:W-:-:S04]  /*2c90*/  FFMA R19, R16, R19, R16 ;  /* 0x0000001310137223 */ /* 0x000fc80000000010 */
[----:B------:R-:W-:-:S04]  /*2ca0*/  FFMA R16, R0, R19, RZ ;  /* 0x0000001300107223 */ /* 0x000fc800000000ff */
[----:B------:R-:W-:-:S04]  /*2cb0*/  FFMA R18, R17, R16, R0 ;  /* 0x0000001011127223 */ /* 0x000fc80000000000 */
[----:B------:R-:W-:Y:S01]  /*2cc0*/  FFMA R18, R19, R18, R16 ;  /* 0x0000001213127223 */ /* 0x000fe20000000010 */
[----:B------:R-:W-:-:S03]  /*2cd0*/  IADD3 R16, PT, PT, R13, 0x7f, -R10 ;  /* 0x0000007f0d107810 */ /* 0x000fc60007ffe80a */
[----:B------:R-:W-:Y:S01]  /*2ce0*/  FFMA R17, R17, R18, R0 ;  /* 0x0000001211117223 */ /* 0x000fe20000000000 */
[----:B------:R-:W-:-:S03]  /*2cf0*/  IADD3 R11, PT, PT, R16, R11, RZ ;  /* 0x0000000b100b7210 */ /* 0x000fc60007ffe0ff */
[----:B------:R-:W-:-:S05]  /*2d00*/  FFMA R0, R19, R17, R18 ;  /* 0x0000001113007223 */ /* 0x000fca0000000012 */
[----:B------:R-:W-:-:S04]  /*2d10*/  SHF.R.U32.HI R10, RZ, 0x17, R0 ;  /* 0x00000017ff0a7819 */ /* 0x000fc80000011600 */
[----:B------:R-:W-:-:S04]  /*2d20*/  LOP3.LUT R10, R10, 0xff, RZ, 0xc0, !PT ;  /* 0x000000ff0a0a7812 */ /* 0x000fc800078ec0ff */
[----:B------:R-:W-:-:S04]  /*2d30*/  IADD3 R10, PT, PT, R10, R11, RZ ;  /* 0x0000000b0a0a7210 */ /* 0x000fc80007ffe0ff */
[----:B------:R-:W-:-:S04]  /*2d40*/  IADD3 R13, PT, PT, R10, -0x1, RZ ;  /* 0xffffffff0a0d7810 */ /* 0x000fc80007ffe0ff */
[----:B------:R-:W-:-:S13]  /*2d50*/  ISETP.GE.U32.AND P0, PT, R13, 0xfe, PT ;  /* 0x000000fe0d00780c */ /* 0x000fda0003f06070 */
[----:B------:R-:W-:Y:S05]  /*2d60*/  @!P0 BRA `(.L_x_91) ;  /* 0x0000000000808947 */ /* 0x000fea0003800000 */
[----:B------:R-:W-:-:S13]  /*2d70*/  ISETP.GT.AND P0, PT, R10, 0xfe, PT ;  /* 0x000000fe0a00780c */ /* 0x000fda0003f04270 */
[----:B------:R-:W-:Y:S05]  /*2d80*/  @P0 BRA `(.L_x_92) ;  /* 0x00000000006c0947 */ /* 0x000fea0003800000 */
[----:B------:R-:W-:-:S13]  /*2d90*/  ISETP.GE.AND P0, PT, R10, 0x1, PT ;  /* 0x000000010a00780c */ /* 0x000fda0003f06270 */
[----:B------:R-:W-:Y:S05]  /*2da0*/  @P0 BRA `(.L_x_93) ;  /* 0x0000000000740947 */ /* 0x000fea0003800000 */
[----:B------:R-:W-:Y:S02]  /*2db0*/  ISETP.GE.AND P0, PT, R10, -0x18, PT ;  /* 0xffffffe80a00780c */ /* 0x000fe40003f06270 */
[----:B------:R-:W-:-:S11]  /*2dc0*/  LOP3.LUT R0, R0, 0x80000000, RZ, 0xc0, !PT ;  /* 0x8000000000007812 */ /* 0x000fd600078ec0ff */
[----:B------:R-:W-:Y:S05]  /*2dd0*/  @!P0 BRA `(.L_x_93) ;  /* 0x0000000000688947 */ /* 0x000fea0003800000 */
[CCC-:B------:R-:W-:Y:S01]  /*2de0*/  FFMA.RZ R11, R19.reuse, R17.reuse, R18.reuse ;  /* 0x00000011130b7223 */ /* 0x1c0fe2000000c012 */
[C---:B------:R-:W-:Y:S01]  /*2df0*/  IADD3 R16, PT, PT, R10.reuse, 0x20, RZ ;  /* 0x000000200a107810 */ /* 0x040fe20007ffe0ff */
[CCC-:B------:R-:W-:Y:S01]  /*2e00*/  FFMA.RP R13, R19.reuse, R17.reuse, R18.reuse ;  /* 0x00000011130d7223 */ /* 0x1c0fe20000008012 */
[----:B------:R-:W-:Y:S01]  /*2e10*/  FFMA.RM R18, R19, R17, R18 ;  /* 0x0000001113127223 */ /* 0x000fe20000004012 */
[C---:B------:R-:W-:Y:S02]  /*2e20*/  ISETP.NE.AND P2, PT, R10.reuse, RZ, PT ;  /* 0x000000ff0a00720c */ /* 0x040fe40003f45270 */
[----:B------:R-:W-:Y:S02]  /*2e30*/  LOP3.LUT R11, R11, 0x7fffff, RZ, 0xc0, !PT ;  /* 0x007fffff0b0b7812 */ /* 0x000fe400078ec0ff */
[----:B------:R-:W-:Y:S02]  /*2e40*/  ISETP.NE.AND P1, PT, R10, RZ, PT ;  /* 0x000000ff0a00720c */ /* 0x000fe40003f25270 */
[----:B------:R-:W-:-:S02]  /*2e50*/  LOP3.LUT R11, R11, 0x800000, RZ, 0xfc, !PT ;  /* 0x008000000b0b7812 */ /* 0x000fc400078efcff */
[----:B------:R-:W-:Y:S02]  /*2e60*/  IADD3 R10, PT, PT, -R10, RZ, RZ ;  /* 0x000000ff0a0a7210 */ /* 0x000fe40007ffe1ff */
[----:B------:R-:W-:Y:S02]  /*2e70*/  SHF.L.U32 R16, R11, R16, RZ ;  /* 0x000000100b107219 */ /* 0x000fe400000006ff */
[----:B------:R-:W-:Y:S02]  /*2e80*/  FSETP.NEU.FTZ.AND P0, PT, R13, R18, PT ;  /* 0x000000120d00720b */ /* 0x000fe40003f1d000 */
[----:B------:R-:W-:Y:S02]  /*2e90*/  SEL R10, R10, RZ, P2 ;  /* 0x000000ff0a0a7207 */ /* 0x000fe40001000000 */
[----:B------:R-:W-:Y:S02]  /*2ea0*/  ISETP.NE.AND P1, PT, R16, RZ, P1 ;  /* 0x000000ff1000720c */ /* 0x000fe40000f25270 */
[----:B------:R-:W-:-:S02]  /*2eb0*/  SHF.R.U32.HI R13, RZ, R10, R11 ;  /* 0x0000000aff0d7219 */ /* 0x000fc4000001160b */
[----:B------:R-:W-:Y:S02]  /*2ec0*/  PLOP3.LUT P0, PT, P0, P1, PT, 0xf8, 0x8f ;  /* 0x00000000008f781c */ /* 0x000fe40000703f70 */
[----:B------:R-:W-:Y:S02]  /*2ed0*/  SHF.R.U32.HI R11, RZ, 0x1, R13 ;  /* 0x00000001ff0b7819 */ /* 0x000fe4000001160d */
[----:B------:R-:W-:-:S04]  /*2ee0*/  SEL R10, RZ, 0x1, !P0 ;  /* 0x00000001ff0a7807 */ /* 0x000fc80004000000 */
[----:B------:R-:W-:-:S04]  /*2ef0*/  LOP3.LUT R10, R10, 0x1, R11, 0xf8, !PT ;  /* 0x000000010a0a7812 */ /* 0x000fc800078ef80b */
[----:B------:R-:W-:-:S04]  /*2f00*/  LOP3.LUT R10, R10, R13, RZ, 0xc0, !PT ;  /* 0x0000000d0a0a7212 */ /* 0x000fc800078ec0ff */
[----:B------:R-:W-:-:S04]  /*2f10*/  IADD3 R11, PT, PT, R11, R10, RZ ;  /* 0x0000000a0b0b7210 */ /* 0x000fc80007ffe0ff */
[----:B------:R-:W-:Y:S01]  /*2f20*/  LOP3.LUT R0, R11, R0, RZ, 0xfc, !PT ;  /* 0x000000000b007212 */ /* 0x000fe200078efcff */
[----:B------:R-:W-:Y:S06]  /*2f30*/  BRA `(.L_x_93) ;  /* 0x0000000000107947 */ /* 0x000fec0003800000 */
.L_x_92:
[----:B------:R-:W-:-:S04]  /*2f40*/  LOP3.LUT R0, R0, 0x80000000, RZ, 0xc0, !PT ;  /* 0x8000000000007812 */ /* 0x000fc800078ec0ff */
[----:B------:R-:W-:Y:S01]  /*2f50*/  LOP3.LUT R0, R0, 0x7f800000, RZ, 0xfc, !PT ;  /* 0x7f80000000007812 */ /* 0x000fe200078efcff */
[----:B------:R-:W-:Y:S06]  /*2f60*/  BRA `(.L_x_93) ;  /* 0x0000000000047947 */ /* 0x000fec0003800000 */
.L_x_91:
[----:B------:R-:W-:-:S07]  /*2f70*/  LEA R0, R11, R0, 0x17 ;  /* 0x000000000b007211 */ /* 0x000fce00078eb8ff */
.L_x_93:
[----:B------:R-:W-:Y:S05]  /*2f80*/  BSYNC.RECONVERGENT B1 ;  /* 0x0000000000017941 */ /* 0x000fea0003800200 */
.L_x_90:
[----:B------:R-:W-:Y:S05]  /*2f90*/  BRA `(.L_x_94) ;  /* 0x0000000000207947 */ /* 0x000fea0003800000 */
.L_x_89:
[----:B------:R-:W-:-:S04]  /*2fa0*/  LOP3.LUT R0, R19, 0x80000000, R0, 0x48, !PT ;  /* 0x8000000013007812 */ /* 0x000fc800078e4800 */
[----:B------:R-:W-:Y:S01]  /*2fb0*/  LOP3.LUT R0, R0, 0x7f800000, RZ, 0xfc, !PT ;  /* 0x7f80000000007812 */ /* 0x000fe200078efcff */
[----:B------:R-:W-:Y:S06]  /*2fc0*/  BRA `(.L_x_94) ;  /* 0x0000000000147947 */ /* 0x000fec0003800000 */
.L_x_88:
[----:B------:R-:W-:Y:S01]  /*2fd0*/  LOP3.LUT R0, R19, 0x80000000, R0, 0x48, !PT ;  /* 0x8000000013007812 */ /* 0x000fe200078e4800 */
[----:B------:R-:W-:Y:S06]  /*2fe0*/  BRA `(.L_x_94) ;  /* 0x00000000000c7947 */ /* 0x000fec0003800000 */
.L_x_87:
[----:B------:R-:W0:Y:S01]  /*2ff0*/  MUFU.RSQ R0, -QNAN ;  /* 0xffc0000000007908 */ /* 0x000e220000001400 */
[----:B------:R-:W-:Y:S05]  /*3000*/  BRA `(.L_x_94) ;  /* 0x0000000000047947 */ /* 0x000fea0003800000 */
.L_x_86:
[----:B------:R-:W-:-:S07]  /*3010*/  FADD.FTZ R0, R0, R3 ;  /* 0x0000000300007221 */ /* 0x000fce0000010000 */
.L_x_94:
[----:B------:R-:W-:Y:S05]  /*3020*/  BSYNC.RECONVERGENT B0 ;  /* 0x0000000000007941 */ /* 0x000fea0003800200 */
.L_x_84:
[----:B------:R-:W-:Y:S01]  /*3030*/  HFMA2 R11, -RZ, RZ, 0, 0 ;  /* 0x00000000ff0b7431 */ /* 0x000fe200000001ff */
[----:B------:R-:W-:-:S04]  /*3040*/  MOV R10, R2 ;  /* 0x00000002000a7202 */ /* 0x000fc80000000f00 */
[----:B0-----:R-:W-:Y:S05]  /*3050*/  RET.REL.NODEC R10 `(_Z12cudaMeanPoolPfS_iiiiii) ;  /* 0xffffffcc0ae87950 */ /* 0x001fea0003c3ffff */
.L_x_95:
        /* <DEDUP_REMOVED lines=10> */
.L_x_104:


//--------------------- .text._Z10cudaConv2DPfS_S_iiiiii --------------------------
	.section	.text._Z10cudaConv2DPfS_S_iiiiii,"ax",@progbits
	.align	128
        .global         _Z10cudaConv2DPfS_S_iiiiii
        .type           _Z10cudaConv2DPfS_S_iiiiii,@function
        .size           _Z10cudaConv2DPfS_S_iiiiii,(.L_x_108 - _Z10cudaConv2DPfS_S_iiiiii)
        .other          _Z10cudaConv2DPfS_S_iiiiii,@"STO_CUDA_ENTRY STV_DEFAULT"
_Z10cudaConv2DPfS_S_iiiiii:
.text._Z10cudaConv2DPfS_S_iiiiii:
[----:B------:R-:W-:Y:S01]  /*0000*/  LDC R1, c[0x0][0x37c] ;  /* 0x0000df00ff017b82 */ /* 0x000fe20000000800 */
[----:B------:R-:W0:Y:S07]  /*0010*/  S2R R3, SR_TID.X ;  /* 0x0000000000037919 */ /* 0x000e2e0000002100 */
[----:B------:R-:W1:Y:S01]  /*0020*/  S2UR UR7, SR_CTAID.Y ;  /* 0x00000000000779c3 */ /* 0x000e620000002600 */
[----:B------:R-:W2:Y:S01]  /*0030*/  LDCU.64 UR8, c[0x0][0x3a8] ;  /* 0x00007500ff0877ac */ /* 0x000ea20008000a00 */
[----:B------:R-:W3:Y:S06]  /*0040*/  S2R R9, SR_TID.Y ;  /* 0x0000000000097919 */ /* 0x000eec0000002200 */
[----:B------:R-:W0:Y:S08]  /*0050*/  S2UR UR5, SR_CTAID.X ;  /* 0x00000000000579c3 */ /* 0x000e300000002500 */
[----:B------:R-:W0:Y:S01]  /*0060*/  LDC R0, c[0x0][0x360] ;  /* 0x0000d800ff007b82 */ /* 0x000e220000000800 */
[----:B------:R-:W1:Y:S02]  /*0070*/  LDCU UR4, c[0x0][0x364] ;  /* 0x00006c80ff0477ac */ /* 0x000e640008000800 */
[----:B-1----:R-:W-:Y:S01]  /*0080*/  UIMAD UR7, UR7, UR4, URZ ;  /* 0x00000004070772a4 */ /* 0x002fe2000f8e02ff */
[----:B0-----:R-:W-:-:S05]  /*0090*/  IMAD R0, R0, UR5, R3 ;  /* 0x0000000500007c24 */ /* 0x001fca000f8e0203 */
[----:B---3--:R-:W-:Y:S02]  /*00a0*/  IADD3 R2, PT, PT, R9, UR7, RZ ;  /* 0x0000000709027c10 */ /* 0x008fe4000fffe0ff */
[----:B--2---:R-:W-:-:S04]  /*00b0*/  ISETP.GE.AND P0, PT, R0, UR9, PT ;  /* 0x0000000900007c0c */ /* 0x004fc8000bf06270 */
[----:B------:R-:W-:-:S13]  /*00c0*/  ISETP.GE.OR P0, PT, R2, UR8, P0 ;  /* 0x0000000802007c0c */ /* 0x000fda0008706670 */
[----:B------:R-:W-:Y:S05]  /*00d0*/  @P0 EXIT ;  /* 0x000000000000094d */ /* 0x000fea0003800000 */
[----:B------:R-:W0:Y:S01]  /*00e0*/  LDCU UR4, c[0x0][0x3a0] ;  /* 0x00007400ff0477ac */ /* 0x000e220008000800 */
[----:B------:R-:W-:Y:S01]  /*00f0*/  HFMA2 R29, -RZ, RZ, 0, 0 ;  /* 0x00000000ff1d7431 */ /* 0x000fe200000001ff */
[----:B------:R-:W1:Y:S01]  /*0100*/  LDCU.64 UR20, c[0x0][0x358] ;  /* 0x00006b00ff1477ac */ /* 0x000e620008000a00 */
[----:B0-----:R-:W-:-:S09]  /*0110*/  UISETP.GE.AND UP0, UPT, UR4, 0x1, UPT ;  /* 0x000000010400788c */ /* 0x001fd2000bf06270 */
[----:B-1----:R-:W-:Y:S05]  /*0120*/  BRA.U !UP0, `(.L_x_96) ;  /* 0x00000011086c7547 */ /* 0x002fea000b800000 */
[----:B------:R-:W0:Y:S02]  /*0130*/  LDCU UR8, c[0x0][0x3a4] ;  /* 0x00007480ff0877ac */ /* 0x000e240008000800 */
[----:B0-----:R-:W-:-:S09]  /*0140*/  UISETP.GE.AND UP0, UPT, UR8, 0x1, UPT ;  /* 0x000000010800788c */ /* 0x001fd2000bf06270 */
[----:B------:R-:W-:Y:S05]  /*0150*/  BRA.U !UP0, `(.L_x_96) ;  /* 0x0000001108607547 */ /* 0x000fea000b800000 */
[----:B------:R-:W0:Y:S01]  /*0160*/  LDCU UR4, c[0x0][0x398] ;  /* 0x00007300ff0477ac */ /* 0x000e220008000800 */
[----:B------:R-:W-:Y:S01]  /*0170*/  MOV R29, RZ ;  /* 0x000000ff001d7202 */ /* 0x000fe20000000f00 */
[----:B------:R-:W1:Y:S01]  /*0180*/  LDCU UR5, c[0x0][0x39c] ;  /* 0x00007380ff0577ac */ /* 0x000e620008000800 */
[----:B0-----:R-:W-:-:S06]  /*0190*/  UIMAD UR6, UR8, UR4, URZ ;  /* 0x00000004080672a4 */ /* 0x001fcc000f8e02ff */
[----:B------:R-:W-:Y:S01]  /*01a0*/  MOV R10, UR6 ;  /* 0x00000006000a7c02 */ /* 0x000fe20008000f00 */
[----:B------:R-:W-:Y:S02]  /*01b0*/  UIADD3 UR6, UPT, UPT, UR8, -0x1, URZ ;  /* 0xffffffff08067890 */ /* 0x000fe4000fffe0ff */
[----:B-1----:R-:W-:Y:S01]  /*01c0*/  UIMAD UR8, UR8, UR5, URZ ;  /* 0x00000005080872a4 */ /* 0x002fe2000f8e02ff */
[C---:B------:R-:W-:Y:S01]  /*01d0*/  LEA R6, R10.reuse, R9, 0x2 ;  /* 0x000000090a067211 */ /* 0x040fe200078e10ff */
[C-C-:B------:R-:W-:Y:S01]  /*01e0*/  IMAD R4, R10.reuse, 0x2, R9.reuse ;  /* 0x000000020a047824 */ /* 0x140fe200078e0209 */
[----:B------:R-:W-:Y:S01]  /*01f0*/  UISETP.GE.U32.AND UP0, UPT, UR6, 0x7, UPT ;  /* 0x000000070600788c */ /* 0x000fe2000bf06070 */
[--C-:B------:R-:W-:Y:S01]  /*0200*/  IMAD R5, R10, 0x3, R9.reuse ;  /* 0x000000030a057824 */ /* 0x100fe200078e0209 */
[----:B------:R-:W-:Y:S01]  /*0210*/  IADD3 R6, PT, PT, R6, UR7, RZ ;  /* 0x0000000706067c10 */ /* 0x000fe2000fffe0ff */
[--C-:B------:R-:W-:Y:S01]  /*0220*/  IMAD R7, R10, 0x5, R9.reuse ;  /* 0x000000050a077824 */ /* 0x100fe200078e0209 */
[----:B------:R-:W-:Y:S01]  /*0230*/  IADD3 R4, PT, PT, R4, UR7, RZ ;  /* 0x0000000704047c10 */ /* 0x000fe2000fffe0ff */
[C-C-:B------:R-:W-:Y:S01]  /*0240*/  IMAD R8, R10.reuse, 0x6, R9.reuse ;  /* 0x000000060a087824 */ /* 0x140fe200078e0209 */
[----:B------:R-:W-:Y:S01]  /*0250*/  UIMAD UR8, UR8, UR4, URZ ;  /* 0x00000004080872a4 */ /* 0x000fe2000f8e02ff */
[----:B------:R-:W-:Y:S01]  /*0260*/  IMAD R9, R10, 0x7, R9 ;  /* 0x000000070a097824 */ /* 0x000fe200078e0209 */
[----:B------:R-:W-:Y:S01]  /*0270*/  IADD3 R7, PT, PT, R7, UR7, RZ ;  /* 0x0000000707077c10 */ /* 0x000fe2000fffe0ff */
[----:B------:R-:W-:Y:S01]  /*0280*/  VIADD R5, R5, UR7 ;  /* 0x0000000705057c36 */ /* 0x000fe20008000000 */
[----:B------:R-:W-:Y:S01]  /*0290*/  IADD3 R8, PT, PT, R8, UR7, RZ ;  /* 0x0000000708087c10 */ /* 0x000fe2000fffe0ff */
[----:B------:R-:W-:Y:S01]  /*02a0*/  VIADD R9, R9, UR7 ;  /* 0x0000000709097c36 */ /* 0x000fe20008000000 */
[----:B------:R-:W-:-:S06]  /*02b0*/  UMOV UR4, URZ ;  /* 0x000000ff00047c82 */ /* 0x000fcc0008000000 */
.L_x_102:
[----:B------:R-:W0:Y:S01]  /*02c0*/  LDC R10, c[0x0][0x398] ;  /* 0x0000e600ff0a7b82 */ /* 0x000e220000000800 */
[----:B------:R-:W0:Y:S01]  /*02d0*/  LDCU UR22, c[0x0][0x3a4] ;  /* 0x00007480ff1677ac */ /* 0x000e220008000800 */
[----:B------:R-:W-:Y:S01]  /*02e0*/  IADD3 R13, PT, PT, R5, UR4, RZ ;  /* 0x00000004050d7c10 */ /* 0x000fe2000fffe0ff */
[----:B------:R-:W-:Y:S01]  /*02f0*/  VIADD R17, R7, UR4 ;  /* 0x0000000407117c36 */ /* 0x000fe20008000000 */
[----:B------:R-:W-:Y:S01]  /*0300*/  IADD3 R3, PT, PT, R4, UR4, RZ ;  /* 0x0000000404037c10 */ /* 0x000fe2000fffe0ff */
[----:B------:R-:W1:Y:S01]  /*0310*/  LDCU UR5, c[0x0][0x3a0] ;  /* 0x00007400ff0577ac */ /* 0x000e620008000800 */
[----:B------:R-:W-:Y:S02]  /*0320*/  IADD3 R15, PT, PT, R6, UR4, RZ ;  /* 0x00000004060f7c10 */ /* 0x000fe4000fffe0ff */
[----:B------:R-:W-:Y:S01]  /*0330*/  IADD3 R19, PT, PT, R8, UR4, RZ ;  /* 0x0000000408137c10 */ /* 0x000fe2000fffe0ff */
[----:B------:R-:W2:Y:S01]  /*0340*/  LDCU UR6, c[0x0][0x39c] ;  /* 0x00007380ff0677ac */ /* 0x000ea20008000800 */
[----:B------:R-:W-:-:S02]  /*0350*/  IADD3 R23, PT, PT, R9, UR4, RZ ;  /* 0x0000000409177c10 */ /* 0x000fc4000fffe0ff */
[----:B------:R-:W-:Y:S01]  /*0360*/  IADD3 R11, PT, PT, R2, UR4, RZ ;  /* 0x00000004020b7c10 */ /* 0x000fe2000fffe0ff */
[----:B-1----:R-:W-:Y:S01]  /*0370*/  UIMAD UR23, UR4, UR5, URZ ;  /* 0x00000005041772a4 */ /* 0x002fe2000f8e02ff */
[----:B0-----:R-:W-:Y:S02]  /*0380*/  IMAD R21, R10, UR22, RZ ;  /* 0x000000160a157c24 */ /* 0x001fe4000f8e02ff */
[----:B--2---:R-:W-:-:S03]  /*0390*/  IMAD R12, R13, UR6, R0 ;  /* 0x000000060d0c7c24 */ /* 0x004fc6000f8e0200 */
[----:B------:R-:W-:Y:S01]  /*03a0*/  IADD3 R21, PT, PT, R2, UR4, R21 ;  /* 0x0000000402157c10 */ /* 0x000fe2000fffe015 */
[----:B------:R-:W-:Y:S01]  /*03b0*/  UIADD3 UR4, UPT, UPT, UR4, 0x1, URZ ;  /* 0x0000000104047890 */ /* 0x000fe2000fffe0ff */
[--C-:B------:R-:W-:Y:S02]  /*03c0*/  IMAD R10, R3, UR6, R0.reuse ;  /* 0x00000006030a7c24 */ /* 0x100fe4000f8e0200 */
[--C-:B------:R-:W-:Y:S01]  /*03d0*/  IMAD R13, R15, UR6, R0.reuse ;  /* 0x000000060f0d7c24 */ /* 0x100fe2000f8e0200 */
[----:B------:R-:W-:Y:S01]  /*03e0*/  UISETP.NE.AND UP1, UPT, UR4, UR5, UPT ;  /* 0x000000050400728c */ /* 0x000fe2000bf25270 */
[--C-:B------:R-:W-:Y:S02]  /*03f0*/  IMAD R18, R17, UR6, R0.reuse ;  /* 0x0000000611127c24 */ /* 0x100fe4000f8e0200 */
[--C-:B------:R-:W-:Y:S01]  /*0400*/  IMAD R19, R19, UR6, R0.reuse ;  /* 0x0000000613137c24 */ /* 0x100fe2000f8e0200 */
[----:B------:R-:W-:Y:S01]  /*0410*/  UMOV UR5, URZ ;  /* 0x000000ff00057c82 */ /* 0x000fe20008000000 */
[----:B------:R-:W-:-:S02]  /*0420*/  IMAD R20, R23, UR6, R0 ;  /* 0x0000000617147c24 */ /* 0x000fc4000f8e0200 */
[----:B------:R-:W-:-:S07]  /*0430*/  IMAD R21, R21, UR6, R0 ;  /* 0x0000000615157c24 */ /* 0x000fce000f8e0200 */
.L_x_101:
[----:B------:R-:W-:Y:S01]  /*0440*/  UMOV UR6, URZ ;  /* 0x000000ff00067c82 */ /* 0x000fe20008000000 */
[----:B------:R-:W-:Y:S05]  /*0450*/  BRA.U !UP0, `(.L_x_97) ;  /* 0x0000000508d87547 */ /* 0x000fea000b800000 */
[----:B------:R-:W0:Y:S01]  /*0460*/  LDCU UR26, c[0x0][0x39c] ;  /* 0x00007380ff1a77ac */ /* 0x000e220008000800 */
[----:B------:R-:W-:Y:S01]  /*0470*/  VIADD R3, R21, UR5 ;  /* 0x0000000515037c36 */ /* 0x000fe20008000000 */
[----:B------:R-:W-:Y:S01]  /*0480*/  IADD3 R22, PT, PT, R10, UR5, RZ ;  /* 0x000000050a167c10 */ /* 0x000fe2000fffe0ff */
[----:B------:R-:W-:Y:S01]  /*0490*/  VIADD R25, R18, UR5 ;  /* 0x0000000512197c36 */ /* 0x000fe20008000000 */
[----:B------:R-:W1:Y:S01]  /*04a0*/  LDCU UR6, c[0x0][0x3a4] ;  /* 0x00007480ff0677ac */ /* 0x000e620008000800 */
[----:B------:R-:W-:Y:S02]  /*04b0*/  IADD3 R23, PT, PT, R12, UR5, RZ ;  /* 0x000000050c177c10 */ /* 0x000fe4000fffe0ff */
[----:B------:R-:W-:Y:S01]  /*04c0*/  IADD3 R24, PT, PT, R13, UR5, RZ ;  /* 0x000000050d187c10 */ /* 0x000fe2000fffe0ff */
[----:B------:R-:W2:Y:S01]  /*04d0*/  LDCU UR25, c[0x0][0x3a4] ;  /* 0x00007480ff1977ac */ /* 0x000ea20008000800 */
[----:B------:R-:W-:Y:S02]  /*04e0*/  IADD3 R26, PT, PT, R19, UR5, RZ ;  /* 0x00000005131a7c10 */ /* 0x000fe4000fffe0ff */
[----:B------:R-:W-:Y:S01]  /*04f0*/  IADD3 R27, PT, PT, R20, UR5, RZ ;  /* 0x00000005141b7c10 */ /* 0x000fe2000fffe0ff */
[----:B------:R-:W-:-:S02]  /*0500*/  ULOP3.LUT UR15, UR22, 0x7ffffff8, URZ, 0xc0, !UPT ;  /* 0x7ffffff8160f7892 */ /* 0x000fc4000f8ec0ff */
[----:B------:R-:W-:Y:S01]  /*0510*/  UIADD3 UR24, UPT, UPT, UR23, UR5, URZ ;  /* 0x0000000517187290 */ /* 0x000fe2000fffe0ff */
[----:B------:R-:W3:Y:S01]  /*0520*/  LDCU.128 UR16, c[0x0][0x380] ;  /* 0x00007000ff1077ac */ /* 0x000ee20008000c00 */
[----:B0-----:R-:W-:Y:S01]  /*0530*/  IMAD R28, R11, UR26, R0 ;  /* 0x0000001a0b1c7c24 */ /* 0x001fe2000f8e0200 */
[----:B------:R-:W-:Y:S02]  /*0540*/  UIADD3 UR15, UPT, UPT, -UR15, URZ, URZ ;  /* 0x000000ff0f0f7290 */ /* 0x000fe4000fffe1ff */
[----:B-1----:R-:W-:Y:S02]  /*0550*/  UIADD3 UR14, UPT, UPT, UR23, UR6, URZ ;  /* 0x00000006170e7290 */ /* 0x002fe4000fffe0ff */
[----:B------:R-:W-:Y:S01]  /*0560*/  IADD3 R28, PT, PT, R28, UR5, RZ ;  /* 0x000000051c1c7c10 */ /* 0x000fe2000fffe0ff */
[----:B--2---:R-:W-:Y:S02]  /*0570*/  ULEA UR6, UR25, UR23, 0x1 ;  /* 0x0000001719067291 */ /* 0x004fe4000f8e08ff */
[----:B------:R-:W-:-:S02]  /*0580*/  UIMAD UR9, UR25, 0x3, UR23 ;  /* 0x00000003190978a4 */ /* 0x000fc4000f8e0217 */
[----:B------:R-:W-:Y:S02]  /*0590*/  ULEA UR10, UR25, UR23, 0x2 ;  /* 0x00000017190a7291 */ /* 0x000fe4000f8e10ff */
[----:B------:R-:W-:Y:S02]  /*05a0*/  UIMAD UR11, UR25, 0x5, UR23 ;  /* 0x00000005190b78a4 */ /* 0x000fe4000f8e0217 */
[----:B------:R-:W-:Y:S02]  /*05b0*/  UIMAD UR12, UR25, 0x6, UR23 ;  /* 0x00000006190c78a4 */ /* 0x000fe4000f8e0217 */
[----:B------:R-:W-:Y:S02]  /*05c0*/  UIMAD UR13, UR25, 0x7, UR23 ;  /* 0x00000007190d78a4 */ /* 0x000fe4000f8e0217 */
[----:B------:R-:W-:Y:S02]  /*05d0*/  UIADD3 UR14, UPT, UPT, UR14, UR5, URZ ;  /* 0x000000050e0e7290 */ /* 0x000fe4000fffe0ff */
[----:B------:R-:W-:-:S02]  /*05e0*/  UIADD3 UR6, UPT, UPT, UR6, UR5, URZ ;  /* 0x0000000506067290 */ /* 0x000fc4000fffe0ff */
[----:B------:R-:W-:Y:S02]  /*05f0*/  UIADD3 UR9, UPT, UPT, UR9, UR5, URZ ;  /* 0x0000000509097290 */ /* 0x000fe4000fffe0ff */
[----:B------:R-:W-:Y:S02]  /*0600*/  UIADD3 UR10, UPT, UPT, UR10, UR5, URZ ;  /* 0x000000050a0a7290 */ /* 0x000fe4000fffe0ff */
[----:B------:R-:W-:Y:S02]  /*0610*/  UIADD3 UR11, UPT, UPT, UR11, UR5, URZ ;  /* 0x000000050b0b7290 */ /* 0x000fe4000fffe0ff */
[----:B------:R-:W-:Y:S02]  /*0620*/  UIADD3 UR12, UPT, UPT, UR12, UR5, URZ ;  /* 0x000000050c0c7290 */ /* 0x000fe4000fffe0ff */
[----:B---3--:R-:W-:-:S12]  /*0630*/  UIADD3 UR13, UPT, UPT, UR13, UR5, URZ ;  /* 0x000000050d0d7290 */ /* 0x008fd8000fffe0ff */
.L_x_98:
[----:B------:R-:W-:Y:S01]  /*0640*/  IMAD.MOV.U32 R15, RZ, RZ, 0x4 ;  /* 0x00000004ff0f7424 */ /* 0x000fe200078e00ff */
[----:B------:R-:W-:-:S03]  /*0650*/  UIMAD.WIDE.U32 UR26, UR24, 0x4, UR18 ;  /* 0x00000004181a78a5 */ /* 0x000fc6000f8e0012 */
[----:B------:R-:W-:-:S05]  /*0660*/  IMAD.WIDE R14, R28, R15, UR16 ;  /* 0x000000101c0e7e25 */ /* 0x000fca000f8e020f */
[----:B------:R0:W2:Y:S02]  /*0670*/  LDG.E R16, desc[UR20][R14.64] ;  /* 0x000000140e107981 */ /* 0x0000a4000c1e1900 */
[----:B0-----:R-:W-:Y:S02]  /*0680*/  MOV R14, UR26 ;  /* 0x0000001a000e7c02 */ /* 0x001fe40008000f00 */
[----:B------:R-:W-:-:S05]  /*0690*/  MOV R15, UR27 ;  /* 0x0000001b000f7c02 */ /* 0x000fca0008000f00 */
[----:B------:R-:W2:Y:S01]  /*06a0*/  LDG.E R17, desc[UR20][R14.64] ;  /* 0x000000140e117981 */ /* 0x000ea2000c1e1900 */
[----:B------:R-:W-:Y:S01]  /*06b0*/  UIMAD.WIDE.U32 UR26, UR14, 0x4, UR18 ;  /* 0x000000040e1a78a5 */ /* 0x000fe2000f8e0012 */
[----:B--2---:R-:W-:Y:S01]  /*06c0*/  FFMA R29, R16, R17, R29 ;  /* 0x00000011101d7223 */ /* 0x004fe2000000001d */
[----:B------:R-:W-:-:S05]  /*06d0*/  HFMA2 R16, -RZ, RZ, 0, 2.384185791015625e-07 ;  /* 0x00000004ff107431 */ /* 0x000fca00000001ff */
[----:B------:R-:W-:-:S05]  /*06e0*/  IMAD.WIDE R16, R3, R16, UR16 ;  /* 0x0000001003107e25 */ /* 0x000fca000f8e0210 */
[----:B------:R0:W2:Y:S02]  /*06f0*/  LDG.E R14, desc[UR20][R16.64] ;  /* 0x00000014100e7981 */ /* 0x0000a4000c1e1900 */
[----:B0-----:R-:W-:Y:S01]  /*0700*/  MOV R16, UR26 ;  /* 0x0000001a00107c02 */ /* 0x001fe20008000f00 */
[----:B------:R-:W-:-:S05]  /*0710*/  IMAD.U32 R17, RZ, RZ, UR27 ;  /* 0x0000001bff117e24 */ /* 0x000fca000f8e00ff */
[----:B------:R-:W2:Y:S01]  /*0720*/  LDG.E R16, desc[UR20][R16.64] ;  /* 0x0000001410107981 */ /* 0x000ea2000c1e1900 */
[----:B------:R-:W-:Y:S01]  /*0730*/  MOV R15, 0x4 ;  /* 0x00000004000f7802 */ /* 0x000fe20000000f00 */
[----:B------:R-:W-:Y:S01]  /*0740*/  UIMAD.WIDE.U32 UR26, UR6, 0x4, UR18 ;  /* 0x00000004061a78a5 */ /* 0x000fe2000f8e0012 */
[----:B--2---:R-:W-:-:S03]  /*0750*/  FFMA R29, R14, R16, R29 ;  /* 0x000000100e1d7223 */ /* 0x004fc6000000001d */
        /* <DEDUP_REMOVED lines=10> */
[----:B0-----:R-:W-:Y:S01]  /*0800*/  IMAD.U32 R16, RZ, RZ, UR26 ;  /* 0x0000001aff107e24 */ /* 0x001fe2000f8e00ff */
[----:B------:R-:W-:-:S05]  /*0810*/  MOV R17, UR27 ;  /* 0x0000001b00117c02 */ /* 0x000fca0008000f00 */
        /* <DEDUP_REMOVED lines=11> */
[----:B------:R-:W-:-:S04]  /*08d0*/  IMAD.MOV.U32 R16, RZ, RZ, 0x4 ;  /* 0x00000004ff107424 */ /* 0x000fc800078e00ff */
[----:B------:R-:W-:-:S05]  /*08e0*/  IMAD.WIDE R16, R25, R16, UR16 ;  /* 0x0000001019107e25 */ /* 0x000fca000f8e0210 */
[----:B------:R0:W2:Y:S02]  /*08f0*/  LDG.E R14, desc[UR20][R16.64] ;  /* 0x00000014100e7981 */ /* 0x0000a4000c1e1900 */
[----:B0-----:R-:W-:Y:S02]  /*0900*/  MOV R16, UR26 ;  /* 0x0000001a00107c02 */ /* 0x001fe40008000f00 */
[----:B------:R-:W-:-:S05]  /*0910*/  MOV R17, UR27 ;  /* 0x0000001b00117c02 */ /* 0x000fca0008000f00 */
[----:B------:R-:W2:Y:S01]  /*0920*/  LDG.E R16, desc[UR20][R16.64] ;  /* 0x0000001410107981 */ /* 0x000ea2000c1e1900 */
[----:B------:R-:W-:Y:S01]  /*0930*/  HFMA2 R15, -RZ, RZ, 0, 2.384185791015625e-07 ;  /* 0x00000004ff0f7431 */ /* 0x000fe200000001ff */
[----:B------:R-:W-:Y:S01]  /*0940*/  UIMAD.WIDE.U32 UR26, UR12, 0x4, UR18 ;  /* 0x000000040c1a78a5 */ /* 0x000fe2000f8e0012 */
[----:B--2---:R-:W-:-:S03]  /*0950*/  FFMA R29, R14, R16, R29 ;  /* 0x000000100e1d7223 */ /* 0x004fc6000000001d */
[----:B------:R-:W-:-:S05]  /*0960*/  IMAD.WIDE R14, R26, R15, UR16 ;  /* 0x000000101a0e7e25 */ /* 0x000fca000f8e020f */
[----:B------:R0:W2:Y:S02]  /*0970*/  LDG.E R16, desc[UR20][R14.64] ;  /* 0x000000140e107981 */ /* 0x0000a4000c1e1900 */
[----:B0-----:R-:W-:Y:S01]  /*0980*/  MOV R14, UR26 ;  /* 0x0000001a000e7c02 */ /* 0x001fe20008000f00 */
[----:B------:R-:W-:-:S05]  /*0990*/  IMAD.U32 R15, RZ, RZ, UR27 ;  /* 0x0000001bff0f7e24 */ /* 0x000fca000f8e00ff */
[----:B------:R-:W2:Y:S01]  /*09a0*/  LDG.E R14, desc[UR20][R14.64] ;  /* 0x000000140e0e7981 */ /* 0x000ea2000c1e1900 */
[----:B------:R-:W-:-:S06]  /*09b0*/  UIMAD.WIDE.U32 UR26, UR13, 0x4, UR18 ;  /* 0x000000040d1a78a5 */ /* 0x000fcc000f8e0012 */
[----:B------:R-:W-:Y:S01]  /*09c0*/  MOV R17, UR27 ;  /* 0x0000001b00117c02 */ /* 0x000fe20008000f00 */
[----:B--2---:R-:W-:Y:S01]  /*09d0*/  FFMA R29, R16, R14, R29 ;  /* 0x0000000e101d7223 */ /* 0x004fe2000000001d */
[----:B------:R-:W-:-:S05]  /*09e0*/  MOV R16, 0x4 ;  /* 0x0000000400107802 */ /* 0x000fca0000000f00 */
[----:B------:R-:W-:Y:S01]  /*09f0*/  IMAD.WIDE R14, R27, R16, UR16 ;  /* 0x000000101b0e7e25 */ /* 0x000fe2000f8e0210 */
[----:B------:R-:W-:-:S05]  /*0a00*/  MOV R16, UR26 ;  /* 0x0000001a00107c02 */ /* 0x000fca0008000f00 */
[----:B------:R0:W2:Y:S04]  /*0a10*/  LDG.E R14, desc[UR20][R14.64] ;  /* 0x000000140e0e7981 */ /* 0x0000a8000c1e1900 */
[----:B------:R-:W2:Y:S01]  /*0a20*/  LDG.E R16, desc[UR20][R16.64] ;  /* 0x0000001410107981 */ /* 0x000ea2000c1e1900 */
[----:B------:R-:W-:Y:S02]  /*0a30*/  UIADD3 UR15, UPT, UPT, UR15, 0x8, URZ ;  /* 0x000000080f0f7890 */ /* 0x000fe4000fffe0ff */
[----:B------:R-:W-:Y:S02]  /*0a40*/  ULEA UR14, UR25, UR14, 0x3 ;  /* 0x0000000e190e7291 */ /* 0x000fe4000f8e18ff */
[----:B------:R-:W-:Y:S01]  /*0a50*/  UISETP.NE.AND UP2, UPT, UR15, URZ, UPT ;  /* 0x000000ff0f00728c */ /* 0x000fe2000bf45270 */
[----:B0-----:R-:W-:Y:S01]  /*0a60*/  MOV R15, UR8 ;  /* 0x00000008000f7c02 */ /* 0x001fe20008000f00 */
[----:B------:R-:W-:-:S02]  /*0a70*/  ULEA UR6, UR25, UR6, 0x3 ;  /* 0x0000000619067291 */ /* 0x000fc4000f8e18ff */
[----:B------:R-:W-:Y:S01]  /*0a80*/  ULEA UR9, UR25, UR9, 0x3 ;  /* 0x0000000919097291 */ /* 0x000fe2000f8e18ff */
[C---:B------:R-:W-:Y:S01]  /*0a90*/  LEA R22, R15.reuse, R22, 0x3 ;  /* 0x000000160f167211 */ /* 0x040fe200078e18ff */
[C---:B------:R-:W-:Y:S01]  /*0aa0*/  IMAD R24, R15.reuse, 0x8, R24 ;  /* 0x000000080f187824 */ /* 0x040fe200078e0218 */
[C---:B------:R-:W-:Y:S01]  /*0ab0*/  LEA R26, R15.reuse, R26, 0x3 ;  /* 0x0000001a0f1a7211 */ /* 0x040fe200078e18ff */
[----:B------:R-:W-:Y:S01]  /*0ac0*/  ULEA UR10, UR25, UR10, 0x3 ;  /* 0x0000000a190a7291 */ /* 0x000fe2000f8e18ff */
[----:B------:R-:W-:Y:S01]  /*0ad0*/  LEA R28, R15, R28, 0x3 ;  /* 0x0000001c0f1c7211 */ /* 0x000fe200078e18ff */
[----:B------:R-:W-:Y:S02]  /*0ae0*/  ULEA UR11, UR25, UR11, 0x3 ;  /* 0x0000000b190b7291 */ /* 0x000fe4000f8e18ff */
[----:B------:R-:W-:Y:S02]  /*0af0*/  ULEA UR12, UR25, UR12, 0x3 ;  /* 0x0000000c190c7291 */ /* 0x000fe4000f8e18ff */
[----:B------:R-:W-:-:S02]  /*0b00*/  ULEA UR13, UR25, UR13, 0x3 ;  /* 0x0000000d190d7291 */ /* 0x000fc4000f8e18ff */
[----:B------:R-:W-:Y:S01]  /*0b10*/  ULEA UR24, UR25, UR24, 0x3 ;  /* 0x0000001819187291 */ /* 0x000fe2000f8e18ff */
[----:B--2---:R-:W-:Y:S01]  /*0b20*/  FFMA R29, R14, R16, R29 ;  /* 0x000000100e1d7223 */ /* 0x004fe2000000001d */
[----:B------:R-:W-:Y:S02]  /*0b30*/  MOV R16, UR8 ;  /* 0x0000000800107c02 */ /* 0x000fe40008000f00 */
[----:B------:R-:W-:-:S03]  /*0b40*/  MOV R14, UR8 ;  /* 0x00000008000e7c02 */ /* 0x000fc60008000f00 */
[----:B------:R-:W-:Y:S01]  /*0b50*/  IMAD R3, R16, 0x8, R3 ;  /* 0x0000000810037824 */ /* 0x000fe200078e0203 */
[C---:B------:R-:W-:Y:S02]  /*0b60*/  LEA R23, R14.reuse, R23, 0x3 ;  /* 0x000000170e177211 */ /* 0x040fe400078e18ff */
[C---:B------:R-:W-:Y:S02]  /*0b70*/  LEA R25, R14.reuse, R25, 0x3 ;  /* 0x000000190e197211 */ /* 0x040fe400078e18ff */
[----:B------:R-:W-:Y:S01]  /*0b80*/  LEA R27, R14, R27, 0x3 ;  /* 0x0000001b0e1b7211 */ /* 0x000fe200078e18ff */
[----:B------:R-:W-:Y:S06]  /*0b90*/  BRA.U UP2, `(.L_x_98) ;  /* 0xfffffff902a87547 */ /* 0x000fec000b83ffff */
[----:B------:R-:W0:Y:S02]  /*0ba0*/  LDCU UR6, c[0x0][0x3a4] ;  /* 0x00007480ff0677ac */ /* 0x000e240008000800 */
[----:B0-----:R-:W-:-:S12]  /*0bb0*/  ULOP3.LUT UR6, UR6, 0x7ffffff8, URZ, 0xc0, !UPT ;  /* 0x7ffffff806067892 */ /* 0x001fd8000f8ec0ff */
.L_x_97:
[----:B------:R-:W0:Y:S02]  /*0bc0*/  LDCU UR10, c[0x0][0x3a4] ;  /* 0x00007480ff0a77ac */ /* 0x000e240008000800 */
[----:B0-----:R-:W-:-:S04]  /*0bd0*/  ULOP3.LUT UR9, UR10, 0x7, URZ, 0xc0, !UPT ;  /* 0x000000070a097892 */ /* 0x001fc8000f8ec0ff */
[----:B------:R-:W-:-:S09]  /*0be0*/  UISETP.NE.AND UP2, UPT, UR9, URZ, UPT ;  /* 0x000000ff0900728c */ /* 0x000fd2000bf45270 */
[----:B------:R-:W-:Y:S05]  /*0bf0*/  BRA.U !UP2, `(.L_x_99) ;  /* 0x000000050aa47547 */ /* 0x000fea000b800000 */
[----:B------:R-:W0:Y:S01]  /*0c00*/  LDCU UR11, c[0x0][0x398] ;  /* 0x00007300ff0b77ac */ /* 0x000e220008000800 */
[----:B------:R-:W-:Y:S01]  /*0c10*/  VIADD R3, R0, UR5 ;  /* 0x0000000500037c36 */ /* 0x000fe20008000000 */
[----:B------:R-:W-:Y:S02]  /*0c20*/  UIADD3 UR9, UPT, UPT, UR9, -0x1, URZ ;  /* 0xffffffff09097890 */ /* 0x000fe4000fffe0ff */
[----:B------:R-:W-:Y:S02]  /*0c30*/  ULOP3.LUT UR27, UR10, 0x3, URZ, 0xc0, !UPT ;  /* 0x000000030a1b7892 */ /* 0x000fe4000f8ec0ff */
[----:B------:R-:W-:Y:S02]  /*0c40*/  UISETP.GE.U32.AND UP2, UPT, UR9, 0x3, UPT ;  /* 0x000000030900788c */ /* 0x000fe4000bf46070 */
[----:B------:R-:W-:Y:S02]  /*0c50*/  UISETP.NE.AND UP3, UPT, UR27, URZ, UPT ;  /* 0x000000ff1b00728c */ /* 0x000fe4000bf65270 */
[----:B------:R-:W-:-:S02]  /*0c60*/  UIADD3 UR14, UPT, UPT, UR23, UR5, URZ ;  /* 0x00000005170e7290 */ /* 0x000fc4000fffe0ff */
[----:B0-----:R-:W-:-:S03]  /*0c70*/  UIMAD UR15, UR10, UR11, URZ ;  /* 0x0000000b0a0f72a4 */ /* 0x001fc6000f8e02ff */
[----:B------:R-:W-:Y:S09]  /*0c80*/  BRA.U !UP2, `(.L_x_100) ;  /* 0x000000010ac47547 */ /* 0x000ff2000b800000 */
[----:B------:R-:W0:Y:S01]  /*0c90*/  LDCU UR13, c[0x0][0x3a4] ;  /* 0x00007480ff0d77ac */ /* 0x000e220008000800 */
[----:B------:R-:W-:Y:S01]  /*0ca0*/  MOV R22, UR15 ;  /* 0x0000000f00167c02 */ /* 0x000fe20008000f00 */
[----:B------:R-:W-:Y:S01]  /*0cb0*/  HFMA2 R17, -RZ, RZ, 0, 2.384185791015625e-07 ;  /* 0x00000004ff117431 */ /* 0x000fe200000001ff */
[----:B------:R-:W1:Y:S03]  /*0cc0*/  LDCU.128 UR16, c[0x0][0x380] ;  /* 0x00007000ff1077ac */ /* 0x000e660008000c00 */
[----:B------:R-:W-:Y:S01]  /*0cd0*/  IMAD R22, R22, UR6, R11 ;  /* 0x0000000616167c24 */ /* 0x000fe2000f8e020b */
[----:B------:R-:W2:Y:S01]  /*0ce0*/  LDCU UR26, c[0x0][0x39c] ;  /* 0x00007380ff1a77ac */ /* 0x000ea20008000800 */
[----:B0-----:R-:W-:-:S04]  /*0cf0*/  UIMAD UR9, UR6, UR13, UR14 ;  /* 0x0000000d060972a4 */ /* 0x001fc8000f8e020e */
[----:B-1----:R-:W-:Y:S01]  /*0d00*/  UIMAD.WIDE.U32 UR10, UR9, 0x4, UR18 ;  /* 0x00000004090a78a5 */ /* 0x002fe2000f8e0012 */
[----:B--2---:R-:W-:-:S05]  /*0d10*/  IMAD R16, R22, UR26, R3 ;  /* 0x0000001a16107c24 */ /* 0x004fca000f8e0203 */
[----:B------:R-:W-:Y:S01]  /*0d20*/  MOV R14, UR10 ;  /* 0x0000000a000e7c02 */ /* 0x000fe20008000f00 */
[----:B------:R-:W-:Y:S01]  /*0d30*/  IMAD.WIDE R16, R16, R17, UR16 ;  /* 0x0000001010107e25 */ /* 0x000fe2000f8e0211 */
[----:B------:R-:W-:-:S05]  /*0d40*/  MOV R15, UR11 ;  /* 0x0000000b000f7c02 */ /* 0x000fca0008000f00 */
[----:B------:R0:W2:Y:S04]  /*0d50*/  LDG.E R16, desc[UR20][R16.64] ;  /* 0x0000001410107981 */ /* 0x0000a8000c1e1900 */
[----:B------:R1:W2:Y:S01]  /*0d60*/  LDG.E R14, desc[UR20][R14.64] ;  /* 0x000000140e0e7981 */ /* 0x0002a2000c1e1900 */
[----:B------:R-:W-:Y:S01]  /*0d70*/  VIADD R22, R22, UR15 ;  /* 0x0000000f16167c36 */ /* 0x000fe20008000000 */
[----:B------:R-:W-:Y:S01]  /*0d80*/  UIADD3 UR9, UPT, UPT, UR9, UR13, URZ ;  /* 0x0000000d09097290 */ /* 0x000fe2000fffe0ff */
[----:B------:R-:W-:Y:S01]  /*0d90*/  MOV R25, 0x4 ;  /* 0x0000000400197802 */ /* 0x000fe20000000f00 */
[----:B------:R-:W-:Y:S02]  /*0da0*/  HFMA2 R23, -RZ, RZ, 0, 2.384185791015625e-07 ;  /* 0x00000004ff177431 */ /* 0x000fe400000001ff */
[C---:B------:R-:W-:Y:S01]  /*0db0*/  IMAD R24, R22.reuse, UR26, R3 ;  /* 0x0000001a16187c24 */ /* 0x040fe2000f8e0203 */
[----:B------:R-:W-:Y:S01]  /*0dc0*/  IADD3 R28, PT, PT, R22, UR15, RZ ;  /* 0x0000000f161c7c10 */ /* 0x000fe2000fffe0ff */
[----:B------:R-:W-:-:S02]  /*0dd0*/  UIADD3 UR12, UPT, UPT, UR9, UR13, URZ ;  /* 0x0000000d090c7290 */ /* 0x000fc4000fffe0ff */
[----:B------:R-:W-:Y:S01]  /*0de0*/  UIMAD.WIDE.U32 UR10, UR9, 0x4, UR18 ;  /* 0x00000004090a78a5 */ /* 0x000fe2000f8e0012 */
[----:B------:R-:W-:Y:S01]  /*0df0*/  IMAD.WIDE R24, R24, R25, UR16 ;  /* 0x0000001018187e25 */ /* 0x000fe2000f8e0219 */
[----:B------:R-:W-:Y:S02]  /*0e00*/  UIMAD.WIDE.U32 UR24, UR12, 0x4, UR18 ;  /* 0x000000040c1878a5 */ /* 0x000fe4000f8e0012 */
[----:B------:R-:W-:Y:S01]  /*0e10*/  UIADD3 UR12, UPT, UPT, UR12, UR13, URZ ;  /* 0x0000000d0c0c7290 */ /* 0x000fe2000fffe0ff */
[C---:B------:R-:W-:Y:S01]  /*0e20*/  IMAD R22, R28.reuse, UR26, R3 ;  /* 0x0000001a1c167c24 */ /* 0x040fe2000f8e0203 */
[----:B------:R-:W-:Y:S01]  /*0e30*/  IADD3 R28, PT, PT, R28, UR15, RZ ;  /* 0x0000000f1c1c7c10 */ /* 0x000fe2000fffe0ff */
[----:B------:R3:W4:Y:S01]  /*0e40*/  LDG.E R26, desc[UR20][R24.64] ;  /* 0x00000014181a7981 */ /* 0x000722000c1e1900 */
[----:B0-----:R-:W-:Y:S01]  /*0e50*/  MOV R17, UR11 ;  /* 0x0000000b00117c02 */ /* 0x001fe20008000f00 */
[----:B------:R-:W-:Y:S01]  /*0e60*/  IMAD.WIDE R22, R22, R23, UR16 ;  /* 0x0000001016167e25 */ /* 0x000fe2000f8e0217 */
[----:B-1----:R-:W-:-:S03]  /*0e70*/  MOV R15, UR25 ;  /* 0x00000019000f7c02 */ /* 0x002fc60008000f00 */
[----:B------:R-:W-:Y:S01]  /*0e80*/  IMAD R28, R28, UR26, R3 ;  /* 0x0000001a1c1c7c24 */ /* 0x000fe2000f8e0203 */
[----:B------:R0:W5:Y:S01]  /*0e90*/  LDG.E R27, desc[UR20][R22.64] ;  /* 0x00000014161b7981 */ /* 0x000162000c1e1900 */
[----:B---3--:R-:W-:-:S05]  /*0ea0*/  MOV R25, 0x4 ;  /* 0x0000000400197802 */ /* 0x008fca0000000f00 */
[----:B------:R-:W-:-:S06]  /*0eb0*/  IMAD.WIDE R24, R28, R25, UR16 ;  /* 0x000000101c187e25 */ /* 0x000fcc000f8e0219 */
[----:B------:R-:W3:Y:S01]  /*0ec0*/  LDG.E R25, desc[UR20][R24.64] ;  /* 0x0000001418197981 */ /* 0x000ee2000c1e1900 */
[----:B--2---:R-:W-:Y:S01]  /*0ed0*/  FFMA R29, R16, R14, R29 ;  /* 0x0000000e101d7223 */ /* 0x004fe2000000001d */
[----:B------:R-:W-:Y:S01]  /*0ee0*/  IMAD.U32 R16, RZ, RZ, UR10 ;  /* 0x0000000aff107e24 */ /* 0x000fe2000f8e00ff */
[----:B------:R-:W-:Y:S01]  /*0ef0*/  UIMAD.WIDE.U32 UR10, UR12, 0x4, UR18 ;  /* 0x000000040c0a78a5 */ /* 0x000fe2000f8e0012 */
[----:B------:R-:W-:-:S04]  /*0f00*/  MOV R14, UR24 ;  /* 0x00000018000e7c02 */ /* 0x000fc80008000f00 */
[----:B------:R-:W4:Y:S01]  /*0f10*/  LDG.E R16, desc[UR20][R16.64] ;  /* 0x0000001410107981 */ /* 0x000f22000c1e1900 */
[----:B0-----:R-:W-:Y:S01]  /*0f20*/  IMAD.U32 R22, RZ, RZ, UR10 ;  /* 0x0000000aff167e24 */ /* 0x001fe2000f8e00ff */
[----:B------:R-:W-:Y:S02]  /*0f30*/  MOV R23, UR11 ;  /* 0x0000000b00177c02 */ /* 0x000fe40008000f00 */
[----:B------:R-:W5:Y:S04]  /*0f40*/  LDG.E R14, desc[UR20][R14.64] ;  /* 0x000000140e0e7981 */ /* 0x000f68000c1e1900 */
[----:B------:R-:W3:Y:S01]  /*0f50*/  LDG.E R22, desc[UR20][R22.64] ;  /* 0x0000001416167981 */ /* 0x000ee2000c1e1900 */
[----:B------:R-:W-:Y:S01]  /*0f60*/  UIADD3 UR6, UPT, UPT, UR6, 0x4, URZ ;  /* 0x0000000406067890 */ /* 0x000fe2000fffe0ff */
[----:B----4-:R-:W-:-:S04]  /*0f70*/  FFMA R26, R26, R16, R29 ;  /* 0x000000101a1a7223 */ /* 0x010fc8000000001d */
[----:B-----5:R-:W-:-:S04]  /*0f80*/  FFMA R26, R27, R14, R26 ;  /* 0x0000000e1b1a7223 */ /* 0x020fc8000000001a */
[----:B---3--:R-:W-:-:S07]  /*0f90*/  FFMA R29, R25, R22, R26 ;  /* 0x00000016191d7223 */ /* 0x008fce000000001a */
.L_x_100:
[----:B------:R-:W-:Y:S05]  /*0fa0*/  BRA.U !UP3, `(.L_x_99) ;  /* 0x000000010bb87547 */ /* 0x000fea000b800000 */
[----:B------:R-:W0:Y:S01]  /*0fb0*/  LDCU UR9, c[0x0][0x3a4] ;  /* 0x00007480ff0977ac */ /* 0x000e220008000800 */
[----:B------:R-:W-:Y:S01]  /*0fc0*/  MOV R14, UR15 ;  /* 0x0000000f000e7c02 */ /* 0x000fe20008000f00 */
[----:B------:R-:W-:Y:S01]  /*0fd0*/  HFMA2 R27, -RZ, RZ, 0, 2.384185791015625e-07 ;  /* 0x00000004ff1b7431 */ /* 0x000fe200000001ff */
[----:B------:R-:W-:Y:S01]  /*0fe0*/  MOV R15, 0x4 ;  /* 0x00000004000f7802 */ /* 0x000fe20000000f00 */
[----:B------:R-:W-:Y:S01]  /*0ff0*/  UISETP.NE.AND UP2, UPT, UR27, 0x1, UPT ;  /* 0x000000011b00788c */ /* 0x000fe2000bf45270 */
[----:B------:R-:W-:-:S05]  /*1000*/  MOV R22, UR15 ;  /* 0x0000000f00167c02 */ /* 0x000fca0008000f00 */
[----:B------:R-:W-:-:S05]  /*1010*/  PLOP3.LUT P0, PT, PT, PT, UP2, 0x80, 0x8 ;  /* 0x000000000008781c */ /* 0x000fca0003f0f028 */
[----:B------:R-:W1:Y:S01]  /*1020*/  @UP2 LDCU UR11, c[0x0][0x39c] ;  /* 0x00007380ff0b27ac */ /* 0x000e620008000800 */
[----:B0-----:R-:W-:Y:S01]  /*1030*/  ULOP3.LUT UP3, URZ, UR9, 0x1, URZ, 0xc0, !UPT ;  /* 0x0000000109ff7892 */ /* 0x001fe2000f86c0ff */
[----:B------:R-:W0:Y:S06]  /*1040*/  @UP2 LDCU.128 UR24, c[0x0][0x380] ;  /* 0x00007000ff1827ac */ /* 0x000e2c0008000c00 */
[----:B------:R-:W-:Y:S01]  /*1050*/  @P0 IMAD R14, R14, UR6, R11 ;  /* 0x000000060e0e0c24 */ /* 0x000fe2000f8e020b */
[----:B------:R-:W-:Y:S01]  /*1060*/  PLOP3.LUT P1, PT, PT, PT, UP3, 0x80, 0x8 ;  /* 0x000000000008781c */ /* 0x000fe20003f2f038 */
[----:B------:R-:W-:-:S02]  /*1070*/  @UP2 UIMAD UR10, UR6, UR9, UR14 ;  /* 0x00000009060a22a4 */ /* 0x000fc4000f8e020e */
[C---:B------:R-:W-:Y:S01]  /*1080*/  @P0 VIADD R16, R14.reuse, UR15 ;  /* 0x0000000f0e100c36 */ /* 0x040fe20008000000 */
[----:B------:R-:W-:Y:S01]  /*1090*/  @UP2 UIADD3 UR6, UPT, UPT, UR6, 0x2, URZ ;  /* 0x0000000206062890 */ /* 0x000fe2000fffe0ff */
[----:B------:R-:W2:Y:S01]  /*10a0*/  @UP3 LDCU UR28, c[0x0][0x39c] ;  /* 0x00007380ff1c37ac */ /* 0x000ea20008000800 */
[--C-:B-1----:R-:W-:Y:S01]  /*10b0*/  @P0 IMAD R26, R14, UR11, R3.reuse ;  /* 0x0000000b0e1a0c24 */ /* 0x102fe2000f8e0203 */
[----:B------:R-:W1:Y:S01]  /*10c0*/  @UP3 LDCU.128 UR16, c[0x0][0x380] ;  /* 0x00007000ff1037ac */ /* 0x000e620008000c00 */
[----:B------:R-:W-:Y:S01]  /*10d0*/  @P0 IMAD R14, R16, UR11, R3 ;  /* 0x0000000b100e0c24 */ /* 0x000fe2000f8e0203 */
[----:B------:R-:W-:-:S04]  /*10e0*/  @UP2 UIADD3 UR12, UPT, UPT, UR10, UR9, URZ ;  /* 0x000000090a0c2290 */ /* 0x000fc8000fffe0ff */
[----:B------:R-:W-:Y:S01]  /*10f0*/  @P1 IMAD R16, R22, UR6, R11 ;  /* 0x0000000616101c24 */ /* 0x000fe2000f8e020b */
[----:B0-----:R-:W-:Y:S01]  /*1100*/  @UP2 UIMAD.WIDE.U32 UR10, UR10, 0x4, UR26 ;  /* 0x000000040a0a28a5 */ /* 0x001fe2000f8e001a */
[----:B------:R-:W-:Y:S01]  /*1110*/  @P0 IMAD.WIDE R14, R14, R15, UR24 ;  /* 0x000000180e0e0e25 */ /* 0x000fe2000f8e020f */
[----:B------:R-:W-:Y:S02]  /*1120*/  @UP2 UIMAD.WIDE.U32 UR12, UR12, 0x4, UR26 ;  /* 0x000000040c0c28a5 */ /* 0x000fe4000f8e001a */
[----:B------:R-:W-:Y:S01]  /*1130*/  @UP3 UIMAD UR6, UR6, UR9, UR14 ;  /* 0x00000009060632a4 */ /* 0x000fe2000f8e020e */
[----:B------:R-:W-:-:S04]  /*1140*/  @P0 IMAD.WIDE R26, R26, R27, UR24 ;  /* 0x000000181a1a0e25 */ /* 0x000fc8000f8e021b */
[----:B--2---:R-:W-:Y:S02]  /*1150*/  @P1 IMAD R25, R16, UR28, R3 ;  /* 0x0000001c10191c24 */ /* 0x004fe4000f8e0203 */
[----:B------:R0:W2:Y:S01]  /*1160*/  @P0 LDG.E R3, desc[UR20][R14.64] ;  /* 0x000000140e030981 */ /* 0x0000a2000c1e1900 */
[----:B-1----:R-:W-:Y:S02]  /*1170*/  MOV R16, UR16 ;  /* 0x0000001000107c02 */ /* 0x002fe40008000f00 */
[----:B------:R-:W-:Y:S01]  /*1180*/  MOV R17, UR17 ;  /* 0x0000001100117c02 */ /* 0x000fe20008000f00 */
[----:B------:R-:W-:Y:S01]  /*1190*/  IMAD.U32 R23, RZ, RZ, UR13 ;  /* 0x0000000dff177e24 */ /* 0x000fe2000f8e00ff */
[----:B------:R-:W-:Y:S01]  /*11a0*/  MOV R22, UR12 ;  /* 0x0000000c00167c02 */ /* 0x000fe20008000f00 */
[----:B------:R-:W3:Y:S01]  /*11b0*/  @P0 LDG.E R26, desc[UR20][R26.64] ;  /* 0x000000141a1a0981 */ /* 0x000ee2000c1e1900 */
[----:B0-----:R-:W-:Y:S02]  /*11c0*/  MOV R14, UR10 ;  /* 0x0000000a000e7c02 */ /* 0x001fe40008000f00 */
[----:B------:R-:W-:Y:S01]  /*11d0*/  MOV R15, UR11 ;  /* 0x0000000b000f7c02 */ /* 0x000fe20008000f00 */
[----:B------:R-:W-:Y:S01]  /*11e0*/  @UP3 UIMAD.WIDE.U32 UR10, UR6, 0x4, UR18 ;  /* 0x00000004060a38a5 */ /* 0x000fe2000f8e0012 */
[----:B------:R-:W-:Y:S01]  /*11f0*/  @P1 IMAD.WIDE R24, R25, 0x4, R16 ;  /* 0x0000000419181825 */ /* 0x000fe200078e0210 */
[----:B------:R-:W2:Y:S04]  /*1200*/  @P0 LDG.E R22, desc[UR20][R22.64] ;  /* 0x0000001416160981 */ /* 0x000ea8000c1e1900 */
[----:B------:R-:W3:Y:S01]  /*1210*/  @P0 LDG.E R28, desc[UR20][R14.64] ;  /* 0x000000140e1c0981 */ /* 0x000ee2000c1e1900 */
[----:B------:R-:W-:-:S02]  /*1220*/  MOV R16, UR10 ;  /* 0x0000000a00107c02 */ /* 0x000fc40008000f00 */
[----:B------:R-:W-:Y:S01]  /*1230*/  MOV R17, UR11 ;  /* 0x0000000b00117c02 */ /* 0x000fe20008000f00 */
[----:B------:R-:W4:Y:S04]  /*1240*/  @P1 LDG.E R24, desc[UR20][R24.64] ;  /* 0x0000001418181981 */ /* 0x000f28000c1e1900 */
[----:B------:R-:W4:Y:S01]  /*1250*/  @P1 LDG.E R16, desc[UR20][R16.64] ;  /* 0x0000001410101981 */ /* 0x000f22000c1e1900 */
[----:B---3--:R-:W-:-:S04]  /*1260*/  @P0 FFMA R26, R26, R28, R29 ;  /* 0x0000001c1a1a0223 */ /* 0x008fc8000000001d */
[----:B--2---:R-:W-:-:S04]  /*1270*/  @P0 FFMA R29, R3, R22, R26 ;  /* 0x00000016031d0223 */ /* 0x004fc8000000001a */
[----:B----4-:R-:W-:-:S07]  /*1280*/  @P1 FFMA R29, R24, R16, R29 ;  /* 0x00000010181d1223 */ /* 0x010fce000000001d */
.L_x_99:
[----:B------:R-:W0:Y:S01]  /*1290*/  LDCU UR6, c[0x0][0x3a0] ;  /* 0x00007400ff0677ac */ /* 0x000e220008000800 */
[----:B------:R-:W-:-:S04]  /*12a0*/  UIADD3 UR5, UPT, UPT, UR5, 0x1, URZ ;  /* 0x0000000105057890 */ /* 0x000fc8000fffe0ff */
[----:B0-----:R-:W-:-:S09]  /*12b0*/  UISETP.NE.AND UP2, UPT, UR5, UR6, UPT ;  /* 0x000000060500728c */ /* 0x001fd2000bf45270 */
[----:B------:R-:W-:Y:S05]  /*12c0*/  BRA.U UP2, `(.L_x_101) ;  /* 0xfffffff1025c7547 */ /* 0x000fea000b83ffff */
[----:B------:R-:W-:Y:S05]  /*12d0*/  BRA.U UP1, `(.L_x_102) ;  /* 0xffffffed01f87547 */ /* 0x000fea000b83ffff */
.L_x_96:
[----:B------:R-:W0:Y:S01]  /*12e0*/  S2R R3, SR_TID.Z ;  /* 0x0000000000037919 */ /* 0x000e220000002300 */
[----:B------:R-:W0:Y:S01]  /*12f0*/  LDCU UR4, c[0x0][0x368] ;  /* 0x00006d00ff0477ac */ /* 0x000e220008000800 */
[----:B------:R-:W1:Y:S01]  /*1300*/  LDC.64 R4, c[0x0][0x390] ;  /* 0x0000e400ff047b82 */ /* 0x000e620000000a00 */
[----:B------:R-:W0:Y:S01]  /*1310*/  S2R R6, SR_CTAID.Z ;  /* 0x0000000000067919 */ /* 0x000e220000002700 */
[----:B------:R-:W2:Y:S01]  /*1320*/  LDCU.64 UR8, c[0x0][0x3a8] ;  /* 0x00007500ff0877ac */ /* 0x000ea20008000a00 */
[----:B0-----:R-:W-:-:S04]  /*1330*/  IMAD R3, R6, UR4, R3 ;  /* 0x0000000406037c24 */ /* 0x001fc8000f8e0203 */
[----:B--2---:R-:W-:-:S04]  /*1340*/  IMAD R3, R3, UR8, R2 ;  /* 0x0000000803037c24 */ /* 0x004fc8000f8e0202 */
[----:B------:R-:W-:-:S04]  /*1350*/  IMAD R3, R3, UR9, R0 ;  /* 0x0000000903037c24 */ /* 0x000fc8000f8e0200 */
[----:B-1----:R-:W-:-:S05]  /*1360*/  IMAD.WIDE R2, R3, 0x4, R4 ;  /* 0x0000000403027825 */ /* 0x002fca00078e0204 */
[----:B------:R-:W-:Y:S01]  /*1370*/  STG.E desc[UR20][R2.64], R29 ;  /* 0x0000001d02007986 */ /* 0x000fe2000c101914 */
[----:B------:R-:W-:Y:S05]  /*1380*/  EXIT ;  /* 0x000000000000794d */ /* 0x000fea0003800000 */
.L_x_103:
        /* <DEDUP_REMOVED lines=15> */
.L_x_108:


//--------------------- .nv.shared.reserved.0     --------------------------
	.section	.nv.shared.reserved.0,"aw",@nobits
	.weak		__nv_reservedSMEM_offset_0_alias
	.size		__nv_reservedSMEM_offset_0_alias, 0, 64
	.other		__nv_reservedSMEM_offset_0_alias,@"STO_CUDA_RESERVED_SHARED STV_DEFAULT"
__nv_reservedSMEM_offset_0_alias:
	.zero		0
	.zero		64


//--------------------- .nv.constant0._Z5DensePfS_S_i --------------------------
	.section	.nv.constant0._Z5DensePfS_S_i,"a",@progbits
	.sectionflags	@""
	.align	4
.nv.constant0._Z5DensePfS_S_i:
	.zero		924


//--------------------- .nv.constant0._Z15activation_tanhPfiiiS_ --------------------------
	.section	.nv.constant0._Z15activation_tanhPfiiiS_,"a",@progbits
	.sectionflags	@""
	.align	4
.nv.constant0._Z15activation_tanhPfiiiS_:
	.zero		928


//--------------------- .nv.constant0._Z12cudaMeanPoolPfS_iiiiii --------------------------
	.section	.nv.constant0._Z12cudaMeanPoolPfS_iiiiii,"a",@progbits
	.sectionflags	@""
	.align	4
.nv.constant0._Z12cudaMeanPoolPfS_iiiiii:
	.zero		936


//--------------------- .nv.constant0._Z10cudaConv2DPfS_S_iiiiii --------------------------
	.section	.nv.constant0._Z10cudaConv2DPfS_S_iiiiii,"a",@progbits
	.sectionflags	@""
	.align	4
.nv.constant0._Z10cudaConv2DPfS_S_iiiiii:
	.zero		944


//--------------------- SYMBOLS --------------------------

	.type		.nv.reservedSmem.offset0,@object
	.size		.nv.reservedSmem.offset0,0x4
